//
// Generated by NVIDIA NVVM Compiler
//
// Compiler Build ID: CL-36424714
// Cuda compilation tools, release 13.0, V13.0.88
// Based on NVVM 20.0.0
//

.version 9.0
.target sm_100
.address_size 64

	// .globl	my_kernel_kernel1
// _ZZ17my_kernel_kernel0E18PaddedInput_shared has been demoted
// _ZZ17my_kernel_kernel0E18placeholder_shared has been demoted

.visible .entry my_kernel_kernel1(
	.param .u64 .ptr .align 1 my_kernel_kernel1_param_0,
	.param .u64 .ptr .align 1 my_kernel_kernel1_param_1,
	.param .u64 .ptr .align 1 my_kernel_kernel1_param_2
)
{
	.reg .b32 	%r<9>;
	.reg .b32 	%f<9>;
	.reg .b64 	%rd<12>;

	ld.param.u64 	%rd1, [my_kernel_kernel1_param_0];
	ld.param.u64 	%rd2, [my_kernel_kernel1_param_1];
	ld.param.u64 	%rd3, [my_kernel_kernel1_param_2];
	cvta.to.global.u64 	%rd4, %rd1;
	cvta.to.global.u64 	%rd5, %rd3;
	cvta.to.global.u64 	%rd6, %rd2;
	mov.u32 	%r1, %ctaid.x;
	shl.b32 	%r2, %r1, 5;
	mov.u32 	%r3, %tid.x;
	add.s32 	%r4, %r2, %r3;
	mul.wide.u32 	%rd7, %r4, 4;
	add.s64 	%rd8, %rd6, %rd7;
	ld.global.nc.f32 	%f1, [%rd8];
	mul.hi.u32 	%r5, %r4, -2004318071;
	shr.u32 	%r6, %r5, 7;
	mul.lo.s32 	%r7, %r6, 240;
	sub.s32 	%r8, %r4, %r7;
	mul.wide.u32 	%rd9, %r8, 4;
	add.s64 	%rd10, %rd5, %rd9;
	ld.global.nc.f32 	%f2, [%rd10];
	add.f32 	%f3, %f1, %f2;
	add.f32 	%f4, %f3, 0f40400000;
	min.f32 	%f5, %f4, 0f40C00000;
	max.f32 	%f6, %f5, 0f00000000;
	mul.f32 	%f7, %f6, 0f3E2AAAAD;
	mul.f32 	%f8, %f3, %f7;
	add.s64 	%rd11, %rd4, %rd7;
	st.global.f32 	[%rd11], %f8;
	ret;

}
	// .globl	my_kernel_kernel0
.visible .entry my_kernel_kernel0(
	.param .u64 .ptr .align 1 my_kernel_kernel0_param_0,
	.param .u64 .ptr .align 1 my_kernel_kernel0_param_1,
	.param .u64 .ptr .align 1 my_kernel_kernel0_param_2
)
{
	.reg .pred 	%p<31>;
	.reg .b16 	%rs<64>;
	.reg .b32 	%r<104>;
	.reg .b32 	%f<296>;
	.reg .b64 	%rd<32>;
	// demoted variable
	.shared .align 4 .b8 _ZZ17my_kernel_kernel0E18PaddedInput_shared[40800];
	// demoted variable
	.shared .align 4 .b8 _ZZ17my_kernel_kernel0E18placeholder_shared[480];
	mov.u32 	%r26, %tid.x;
	cvt.u16.u32 	%rs6, %r26;
	mul.hi.u16 	%rs7, %rs6, 1639;
	cvt.u32.u16 	%r1, %rs7;
	mov.u32 	%r27, %ctaid.x;
	mul.hi.u32 	%r28, %r27, 715827883;
	shr.u32 	%r2, %r28, 1;
	mul.lo.s32 	%r29, %r2, 12;
	sub.s32 	%r3, %r27, %r29;
	setp.gt.u32 	%p1, %r3, 5;
	mul.lo.s32 	%r30, %r2, 122880;
	selp.b32 	%r31, 3840, 0, %p1;
	mul.lo.s32 	%r32, %r28, 6;
	sub.s32 	%r33, %r27, %r32;
	mul.lo.s32 	%r4, %r33, 40;
	mul.lo.s16 	%rs8, %rs7, 40;
	sub.s16 	%rs9, %rs6, %rs8;
	cvt.u32.u16 	%r34, %rs9;
	or.b32  	%r35, %r30, %r4;
	add.s32 	%r36, %r35, %r31;
	add.s32 	%r37, %r36, %r34;
	add.s32 	%r5, %r37, -7920;
	mul.lo.s16 	%rs10, %rs7, 240;
	cvt.u32.u16 	%r38, %rs10;
	add.s32 	%r39, %r4, %r34;
	add.s32 	%r6, %r39, %r38;
	mul.hi.u16 	%rs1, %rs6, 6554;
	mul.lo.s16 	%rs11, %rs1, 10;
	sub.s16 	%rs12, %rs6, %rs11;
	shl.b16 	%rs13, %rs12, 1;
	cvt.u32.u16 	%r7, %rs13;
	mad.lo.s16 	%rs14, %rs1, 80, %rs13;
	mul.wide.u16 	%r40, %rs14, 4;
	mov.u32 	%r41, _ZZ17my_kernel_kernel0E18PaddedInput_shared;
	add.s32 	%r8, %r41, %r40;
	mov.b32 	%r99, 0;
	mov.f32 	%f260, 0f00000000;
	mov.f32 	%f261, %f260;
	mov.f32 	%f262, %f260;
	mov.f32 	%f263, %f260;
	mov.f32 	%f264, %f260;
	mov.f32 	%f265, %f260;
	mov.f32 	%f266, %f260;
	mov.f32 	%f267, %f260;
	mov.f32 	%f268, %f260;
	mov.f32 	%f269, %f260;
	mov.f32 	%f270, %f260;
	mov.f32 	%f271, %f260;
	mov.f32 	%f272, %f260;
	mov.f32 	%f273, %f260;
	mov.f32 	%f274, %f260;
	mov.f32 	%f275, %f260;
	mov.f32 	%f276, %f260;
	mov.f32 	%f277, %f260;
	mov.f32 	%f278, %f260;
	mov.f32 	%f279, %f260;
	mov.f32 	%f280, %f260;
	mov.f32 	%f281, %f260;
	mov.f32 	%f282, %f260;
	mov.f32 	%f283, %f260;
	mov.f32 	%f284, %f260;
	mov.f32 	%f285, %f260;
	mov.f32 	%f286, %f260;
	mov.f32 	%f287, %f260;
	mov.f32 	%f288, %f260;
	mov.f32 	%f289, %f260;
	mov.f32 	%f290, %f260;
	mov.f32 	%f291, %f260;
$L__BB1_1:
	mov.u32 	%r43, %tid.x;
	shl.b32 	%r44, %r43, 2;
	mov.u32 	%r45, _ZZ17my_kernel_kernel0E18PaddedInput_shared;
	add.s32 	%r46, %r44, %r45;
	add.s32 	%r103, %r46, 640;
	add.s32 	%r102, %r43, 160;
	bar.sync 	0;
	mov.b32 	%r101, 160;
	mov.u32 	%r100, %r1;
$L__BB1_2:
	setp.gt.u32 	%p2, %r100, 254;
	@%p2 bra 	$L__BB1_8;
	add.s32 	%r47, %r102, -160;
	setp.gt.u32 	%p3, %r47, 10199;
	mov.f32 	%f292, 0f00000000;
	@%p3 bra 	$L__BB1_8;
	cvt.u16.u32 	%rs15, %r100;
	mul.lo.s16 	%rs16, %rs15, 241;
	shr.u16 	%rs17, %rs16, 12;
	cvt.u32.u16 	%r16, %rs17;
	shl.b32 	%r48, %r2, 4;
	or.b32  	%r49, %r48, %r16;
	or.b32  	%r50, %r49, %r99;
	setp.eq.s32 	%p4, %r50, 0;
	@%p4 bra 	$L__BB1_7;
	setp.lt.u32 	%p5, %r3, 6;
	cvt.u16.u32 	%rs18, %r100;
	mul.lo.s16 	%rs19, %rs18, 241;
	shr.u16 	%rs20, %rs19, 12;
	mul.lo.s16 	%rs21, %rs20, 17;
	sub.s16 	%rs2, %rs18, %rs21;
	and.b16  	%rs22, %rs2, 255;
	setp.eq.s16 	%p6, %rs22, 0;
	and.pred  	%p7, %p5, %p6;
	@%p7 bra 	$L__BB1_7;
	ld.param.u64 	%rd25, [my_kernel_kernel0_param_0];
	mul.wide.u16 	%r51, %rs22, 240;
	add.s32 	%r52, %r99, %r16;
	add.s32 	%r53, %r5, %r51;
	mad.lo.s32 	%r54, %r52, 7680, %r53;
	cvta.to.global.u64 	%rd4, %rd25;
	mul.wide.s32 	%rd5, %r54, 4;
	add.s64 	%rd6, %rd4, %rd5;
	ld.global.nc.f32 	%f292, [%rd6];
$L__BB1_7:
	st.shared.f32 	[%r103+-640], %f292;
$L__BB1_8:
	setp.gt.u32 	%p8, %r100, 252;
	@%p8 bra 	$L__BB1_14;
	add.s32 	%r55, %r102, -80;
	setp.gt.u32 	%p9, %r55, 10199;
	mov.f32 	%f293, 0f00000000;
	@%p9 bra 	$L__BB1_14;
	cvt.u16.u32 	%rs24, %r100;
	add.s16 	%rs25, %rs24, 2;
	and.b16  	%rs26, %rs25, 255;
	mul.lo.s16 	%rs27, %rs26, 241;
	shr.u16 	%rs28, %rs27, 12;
	cvt.u32.u16 	%r17, %rs28;
	shl.b32 	%r56, %r2, 4;
	or.b32  	%r57, %r56, %r17;
	or.b32  	%r58, %r57, %r99;
	setp.eq.s32 	%p10, %r58, 0;
	@%p10 bra 	$L__BB1_13;
	setp.lt.u32 	%p11, %r3, 6;
	cvt.u16.u32 	%rs29, %r100;
	add.s16 	%rs30, %rs29, 2;
	and.b16  	%rs31, %rs30, 255;
	mul.lo.s16 	%rs32, %rs31, 241;
	shr.u16 	%rs33, %rs32, 12;
	mul.lo.s16 	%rs34, %rs33, 17;
	sub.s16 	%rs3, %rs30, %rs34;
	and.b16  	%rs35, %rs3, 255;
	setp.eq.s16 	%p12, %rs35, 0;
	and.pred  	%p13, %p11, %p12;
	@%p13 bra 	$L__BB1_13;
	ld.param.u64 	%rd26, [my_kernel_kernel0_param_0];
	mul.wide.u16 	%r59, %rs35, 240;
	add.s32 	%r60, %r99, %r17;
	add.s32 	%r61, %r5, %r59;
	mad.lo.s32 	%r62, %r60, 7680, %r61;
	cvta.to.global.u64 	%rd7, %rd26;
	mul.wide.s32 	%rd8, %r62, 4;
	add.s64 	%rd9, %rd7, %rd8;
	ld.global.nc.f32 	%f293, [%rd9];
$L__BB1_13:
	st.shared.f32 	[%r103+-320], %f293;
$L__BB1_14:
	setp.gt.u32 	%p14, %r100, 250;
	@%p14 bra 	$L__BB1_20;
	setp.gt.u32 	%p15, %r102, 10199;
	mov.f32 	%f294, 0f00000000;
	@%p15 bra 	$L__BB1_20;
	cvt.u16.u32 	%rs37, %r100;
	add.s16 	%rs38, %rs37, 4;
	and.b16  	%rs39, %rs38, 255;
	mul.lo.s16 	%rs40, %rs39, 241;
	shr.u16 	%rs41, %rs40, 12;
	cvt.u32.u16 	%r18, %rs41;
	shl.b32 	%r63, %r2, 4;
	or.b32  	%r64, %r63, %r18;
	or.b32  	%r65, %r64, %r99;
	setp.eq.s32 	%p16, %r65, 0;
	@%p16 bra 	$L__BB1_19;
	setp.lt.u32 	%p17, %r3, 6;
	cvt.u16.u32 	%rs42, %r100;
	add.s16 	%rs43, %rs42, 4;
	and.b16  	%rs44, %rs43, 255;
	mul.lo.s16 	%rs45, %rs44, 241;
	shr.u16 	%rs46, %rs45, 12;
	mul.lo.s16 	%rs47, %rs46, 17;
	sub.s16 	%rs4, %rs43, %rs47;
	and.b16  	%rs48, %rs4, 255;
	setp.eq.s16 	%p18, %rs48, 0;
	and.pred  	%p19, %p17, %p18;
	@%p19 bra 	$L__BB1_19;
	ld.param.u64 	%rd27, [my_kernel_kernel0_param_0];
	mul.wide.u16 	%r66, %rs48, 240;
	add.s32 	%r67, %r99, %r18;
	add.s32 	%r68, %r5, %r66;
	mad.lo.s32 	%r69, %r67, 7680, %r68;
	cvta.to.global.u64 	%rd10, %rd27;
	mul.wide.s32 	%rd11, %r69, 4;
	add.s64 	%rd12, %rd10, %rd11;
	ld.global.nc.f32 	%f294, [%rd12];
$L__BB1_19:
	st.shared.f32 	[%r103], %f294;
$L__BB1_20:
	setp.gt.u32 	%p20, %r100, 248;
	@%p20 bra 	$L__BB1_26;
	add.s32 	%r70, %r102, 80;
	setp.gt.u32 	%p21, %r70, 10199;
	mov.f32 	%f295, 0f00000000;
	@%p21 bra 	$L__BB1_26;
	cvt.u16.u32 	%rs50, %r100;
	add.s16 	%rs51, %rs50, 6;
	and.b16  	%rs52, %rs51, 255;
	mul.lo.s16 	%rs53, %rs52, 241;
	shr.u16 	%rs54, %rs53, 12;
	cvt.u32.u16 	%r19, %rs54;
	shl.b32 	%r71, %r2, 4;
	or.b32  	%r72, %r71, %r19;
	or.b32  	%r73, %r72, %r99;
	setp.eq.s32 	%p22, %r73, 0;
	@%p22 bra 	$L__BB1_25;
	setp.lt.u32 	%p23, %r3, 6;
	cvt.u16.u32 	%rs55, %r100;
	add.s16 	%rs56, %rs55, 6;
	and.b16  	%rs57, %rs56, 255;
	mul.lo.s16 	%rs58, %rs57, 241;
	shr.u16 	%rs59, %rs58, 12;
	mul.lo.s16 	%rs60, %rs59, 17;
	sub.s16 	%rs5, %rs56, %rs60;
	and.b16  	%rs61, %rs5, 255;
	setp.eq.s16 	%p24, %rs61, 0;
	and.pred  	%p25, %p23, %p24;
	@%p25 bra 	$L__BB1_25;
	ld.param.u64 	%rd28, [my_kernel_kernel0_param_0];
	mul.wide.u16 	%r74, %rs61, 240;
	add.s32 	%r75, %r99, %r19;
	add.s32 	%r76, %r5, %r74;
	mad.lo.s32 	%r77, %r75, 7680, %r76;
	cvta.to.global.u64 	%rd13, %rd28;
	mul.wide.s32 	%rd14, %r77, 4;
	add.s64 	%rd15, %rd13, %rd14;
	ld.global.nc.f32 	%f295, [%rd15];
$L__BB1_25:
	st.shared.f32 	[%r103+320], %f295;
$L__BB1_26:
	add.s32 	%r103, %r103, 1280;
	add.s32 	%r102, %r102, 320;
	add.s32 	%r101, %r101, 320;
	add.s32 	%r100, %r100, 8;
	setp.ne.s32 	%p26, %r101, 10400;
	@%p26 bra 	$L__BB1_2;
	mov.u32 	%r78, %tid.x;
	setp.gt.u32 	%p27, %r78, 119;
	@%p27 bra 	$L__BB1_29;
	ld.param.u64 	%rd29, [my_kernel_kernel0_param_1];
	cvta.to.global.u64 	%rd16, %rd29;
	mad.lo.s32 	%r79, %r99, 720, %r6;
	mul.wide.u32 	%rd17, %r79, 4;
	add.s64 	%rd18, %rd16, %rd17;
	ld.global.nc.f32 	%f82, [%rd18];
	mov.u32 	%r80, %tid.x;
	shl.b32 	%r81, %r80, 2;
	mov.u32 	%r82, _ZZ17my_kernel_kernel0E18placeholder_shared;
	add.s32 	%r83, %r82, %r81;
	st.shared.f32 	[%r83], %f82;
$L__BB1_29:
	mov.u32 	%r84, %tid.x;
	setp.gt.u32 	%p28, %r84, 39;
	@%p28 bra 	$L__BB1_31;
	ld.param.u64 	%rd30, [my_kernel_kernel0_param_1];
	cvta.to.global.u64 	%rd19, %rd30;
	mad.lo.s32 	%r85, %r99, 720, %r6;
	mul.wide.u32 	%rd20, %r85, 4;
	add.s64 	%rd21, %rd19, %rd20;
	ld.global.nc.f32 	%f83, [%rd21+1920];
	mov.u32 	%r86, %tid.x;
	shl.b32 	%r87, %r86, 2;
	mov.u32 	%r88, _ZZ17my_kernel_kernel0E18placeholder_shared;
	add.s32 	%r89, %r88, %r87;
	st.shared.f32 	[%r89+320], %f83;
$L__BB1_31:
	bar.sync 	0;
	shl.b32 	%r90, %r7, 2;
	mov.u32 	%r91, _ZZ17my_kernel_kernel0E18placeholder_shared;
	add.s32 	%r92, %r91, %r90;
	ld.shared.f32 	%f84, [%r92+80];
	ld.shared.f32 	%f85, [%r92];
	ld.shared.f32 	%f86, [%r8];
	fma.rn.f32 	%f87, %f86, %f85, %f291;
	ld.shared.f32 	%f88, [%r8+80];
	fma.rn.f32 	%f89, %f88, %f84, %f275;
	ld.shared.f32 	%f90, [%r8+5440];
	fma.rn.f32 	%f91, %f90, %f85, %f289;
	ld.shared.f32 	%f92, [%r8+5520];
	fma.rn.f32 	%f93, %f92, %f84, %f273;
	ld.shared.f32 	%f94, [%r8+10880];
	fma.rn.f32 	%f95, %f94, %f85, %f287;
	ld.shared.f32 	%f96, [%r8+10960];
	fma.rn.f32 	%f97, %f96, %f84, %f271;
	ld.shared.f32 	%f98, [%r8+16320];
	fma.rn.f32 	%f99, %f98, %f85, %f285;
	ld.shared.f32 	%f100, [%r8+16400];
	fma.rn.f32 	%f101, %f100, %f84, %f269;
	ld.shared.f32 	%f102, [%r8+21760];
	fma.rn.f32 	%f103, %f102, %f85, %f283;
	ld.shared.f32 	%f104, [%r8+21840];
	fma.rn.f32 	%f105, %f104, %f84, %f267;
	ld.shared.f32 	%f106, [%r8+27200];
	fma.rn.f32 	%f107, %f106, %f85, %f281;
	ld.shared.f32 	%f108, [%r8+27280];
	fma.rn.f32 	%f109, %f108, %f84, %f265;
	ld.shared.f32 	%f110, [%r8+32640];
	fma.rn.f32 	%f111, %f110, %f85, %f279;
	ld.shared.f32 	%f112, [%r8+32720];
	fma.rn.f32 	%f113, %f112, %f84, %f263;
	ld.shared.f32 	%f114, [%r8+38080];
	fma.rn.f32 	%f115, %f114, %f85, %f277;
	ld.shared.f32 	%f116, [%r8+38160];
	fma.rn.f32 	%f117, %f116, %f84, %f261;
	ld.shared.f32 	%f118, [%r92+240];
	ld.shared.f32 	%f119, [%r92+160];
	ld.shared.f32 	%f120, [%r8+160];
	fma.rn.f32 	%f121, %f120, %f119, %f87;
	ld.shared.f32 	%f122, [%r8+240];
	fma.rn.f32 	%f123, %f122, %f118, %f89;
	ld.shared.f32 	%f124, [%r8+5600];
	fma.rn.f32 	%f125, %f124, %f119, %f91;
	ld.shared.f32 	%f126, [%r8+5680];
	fma.rn.f32 	%f127, %f126, %f118, %f93;
	ld.shared.f32 	%f128, [%r8+11040];
	fma.rn.f32 	%f129, %f128, %f119, %f95;
	ld.shared.f32 	%f130, [%r8+11120];
	fma.rn.f32 	%f131, %f130, %f118, %f97;
	ld.shared.f32 	%f132, [%r8+16480];
	fma.rn.f32 	%f133, %f132, %f119, %f99;
	ld.shared.f32 	%f134, [%r8+16560];
	fma.rn.f32 	%f135, %f134, %f118, %f101;
	ld.shared.f32 	%f136, [%r8+21920];
	fma.rn.f32 	%f137, %f136, %f119, %f103;
	ld.shared.f32 	%f138, [%r8+22000];
	fma.rn.f32 	%f139, %f138, %f118, %f105;
	ld.shared.f32 	%f140, [%r8+27360];
	fma.rn.f32 	%f141, %f140, %f119, %f107;
	ld.shared.f32 	%f142, [%r8+27440];
	fma.rn.f32 	%f143, %f142, %f118, %f109;
	ld.shared.f32 	%f144, [%r8+32800];
	fma.rn.f32 	%f145, %f144, %f119, %f111;
	ld.shared.f32 	%f146, [%r8+32880];
	fma.rn.f32 	%f147, %f146, %f118, %f113;
	ld.shared.f32 	%f148, [%r8+38240];
	fma.rn.f32 	%f149, %f148, %f119, %f115;
	ld.shared.f32 	%f150, [%r8+38320];
	fma.rn.f32 	%f151, %f150, %f118, %f117;
	ld.shared.f32 	%f152, [%r92+400];
	ld.shared.f32 	%f153, [%r92+320];
	ld.shared.f32 	%f154, [%r8+320];
	fma.rn.f32 	%f291, %f154, %f153, %f121;
	ld.shared.f32 	%f155, [%r8+400];
	fma.rn.f32 	%f275, %f155, %f152, %f123;
	ld.shared.f32 	%f156, [%r8+5760];
	fma.rn.f32 	%f289, %f156, %f153, %f125;
	ld.shared.f32 	%f157, [%r8+5840];
	fma.rn.f32 	%f273, %f157, %f152, %f127;
	ld.shared.f32 	%f158, [%r8+11200];
	fma.rn.f32 	%f287, %f158, %f153, %f129;
	ld.shared.f32 	%f159, [%r8+11280];
	fma.rn.f32 	%f271, %f159, %f152, %f131;
	ld.shared.f32 	%f160, [%r8+16640];
	fma.rn.f32 	%f285, %f160, %f153, %f133;
	ld.shared.f32 	%f161, [%r8+16720];
	fma.rn.f32 	%f269, %f161, %f152, %f135;
	ld.shared.f32 	%f162, [%r8+22080];
	fma.rn.f32 	%f283, %f162, %f153, %f137;
	ld.shared.f32 	%f163, [%r8+22160];
	fma.rn.f32 	%f267, %f163, %f152, %f139;
	ld.shared.f32 	%f164, [%r8+27520];
	fma.rn.f32 	%f281, %f164, %f153, %f141;
	ld.shared.f32 	%f165, [%r8+27600];
	fma.rn.f32 	%f265, %f165, %f152, %f143;
	ld.shared.f32 	%f166, [%r8+32960];
	fma.rn.f32 	%f279, %f166, %f153, %f145;
	ld.shared.f32 	%f167, [%r8+33040];
	fma.rn.f32 	%f263, %f167, %f152, %f147;
	ld.shared.f32 	%f168, [%r8+38400];
	fma.rn.f32 	%f277, %f168, %f153, %f149;
	ld.shared.f32 	%f169, [%r8+38480];
	fma.rn.f32 	%f261, %f169, %f152, %f151;
	ld.shared.f32 	%f170, [%r92+84];
	ld.shared.f32 	%f171, [%r92+4];
	ld.shared.f32 	%f172, [%r8+4];
	fma.rn.f32 	%f173, %f172, %f171, %f290;
	ld.shared.f32 	%f174, [%r8+84];
	fma.rn.f32 	%f175, %f174, %f170, %f274;
	ld.shared.f32 	%f176, [%r8+5444];
	fma.rn.f32 	%f177, %f176, %f171, %f288;
	ld.shared.f32 	%f178, [%r8+5524];
	fma.rn.f32 	%f179, %f178, %f170, %f272;
	ld.shared.f32 	%f180, [%r8+10884];
	fma.rn.f32 	%f181, %f180, %f171, %f286;
	ld.shared.f32 	%f182, [%r8+10964];
	fma.rn.f32 	%f183, %f182, %f170, %f270;
	ld.shared.f32 	%f184, [%r8+16324];
	fma.rn.f32 	%f185, %f184, %f171, %f284;
	ld.shared.f32 	%f186, [%r8+16404];
	fma.rn.f32 	%f187, %f186, %f170, %f268;
	ld.shared.f32 	%f188, [%r8+21764];
	fma.rn.f32 	%f189, %f188, %f171, %f282;
	ld.shared.f32 	%f190, [%r8+21844];
	fma.rn.f32 	%f191, %f190, %f170, %f266;
	ld.shared.f32 	%f192, [%r8+27204];
	fma.rn.f32 	%f193, %f192, %f171, %f280;
	ld.shared.f32 	%f194, [%r8+27284];
	fma.rn.f32 	%f195, %f194, %f170, %f264;
	ld.shared.f32 	%f196, [%r8+32644];
	fma.rn.f32 	%f197, %f196, %f171, %f278;
	ld.shared.f32 	%f198, [%r8+32724];
	fma.rn.f32 	%f199, %f198, %f170, %f262;
	ld.shared.f32 	%f200, [%r8+38084];
	fma.rn.f32 	%f201, %f200, %f171, %f276;
	ld.shared.f32 	%f202, [%r8+38164];
	fma.rn.f32 	%f203, %f202, %f170, %f260;
	ld.shared.f32 	%f204, [%r92+244];
	ld.shared.f32 	%f205, [%r92+164];
	ld.shared.f32 	%f206, [%r8+164];
	fma.rn.f32 	%f207, %f206, %f205, %f173;
	ld.shared.f32 	%f208, [%r8+244];
	fma.rn.f32 	%f209, %f208, %f204, %f175;
	ld.shared.f32 	%f210, [%r8+5604];
	fma.rn.f32 	%f211, %f210, %f205, %f177;
	ld.shared.f32 	%f212, [%r8+5684];
	fma.rn.f32 	%f213, %f212, %f204, %f179;
	ld.shared.f32 	%f214, [%r8+11044];
	fma.rn.f32 	%f215, %f214, %f205, %f181;
	ld.shared.f32 	%f216, [%r8+11124];
	fma.rn.f32 	%f217, %f216, %f204, %f183;
	ld.shared.f32 	%f218, [%r8+16484];
	fma.rn.f32 	%f219, %f218, %f205, %f185;
	ld.shared.f32 	%f220, [%r8+16564];
	fma.rn.f32 	%f221, %f220, %f204, %f187;
	ld.shared.f32 	%f222, [%r8+21924];
	fma.rn.f32 	%f223, %f222, %f205, %f189;
	ld.shared.f32 	%f224, [%r8+22004];
	fma.rn.f32 	%f225, %f224, %f204, %f191;
	ld.shared.f32 	%f226, [%r8+27364];
	fma.rn.f32 	%f227, %f226, %f205, %f193;
	ld.shared.f32 	%f228, [%r8+27444];
	fma.rn.f32 	%f229, %f228, %f204, %f195;
	ld.shared.f32 	%f230, [%r8+32804];
	fma.rn.f32 	%f231, %f230, %f205, %f197;
	ld.shared.f32 	%f232, [%r8+32884];
	fma.rn.f32 	%f233, %f232, %f204, %f199;
	ld.shared.f32 	%f234, [%r8+38244];
	fma.rn.f32 	%f235, %f234, %f205, %f201;
	ld.shared.f32 	%f236, [%r8+38324];
	fma.rn.f32 	%f237, %f236, %f204, %f203;
	ld.shared.f32 	%f238, [%r92+404];
	ld.shared.f32 	%f239, [%r92+324];
	ld.shared.f32 	%f240, [%r8+324];
	fma.rn.f32 	%f290, %f240, %f239, %f207;
	ld.shared.f32 	%f241, [%r8+404];
	fma.rn.f32 	%f274, %f241, %f238, %f209;
	ld.shared.f32 	%f242, [%r8+5764];
	fma.rn.f32 	%f288, %f242, %f239, %f211;
	ld.shared.f32 	%f243, [%r8+5844];
	fma.rn.f32 	%f272, %f243, %f238, %f213;
	ld.shared.f32 	%f244, [%r8+11204];
	fma.rn.f32 	%f286, %f244, %f239, %f215;
	ld.shared.f32 	%f245, [%r8+11284];
	fma.rn.f32 	%f270, %f245, %f238, %f217;
	ld.shared.f32 	%f246, [%r8+16644];
	fma.rn.f32 	%f284, %f246, %f239, %f219;
	ld.shared.f32 	%f247, [%r8+16724];
	fma.rn.f32 	%f268, %f247, %f238, %f221;
	ld.shared.f32 	%f248, [%r8+22084];
	fma.rn.f32 	%f282, %f248, %f239, %f223;
	ld.shared.f32 	%f249, [%r8+22164];
	fma.rn.f32 	%f266, %f249, %f238, %f225;
	ld.shared.f32 	%f250, [%r8+27524];
	fma.rn.f32 	%f280, %f250, %f239, %f227;
	ld.shared.f32 	%f251, [%r8+27604];
	fma.rn.f32 	%f264, %f251, %f238, %f229;
	ld.shared.f32 	%f252, [%r8+32964];
	fma.rn.f32 	%f278, %f252, %f239, %f231;
	ld.shared.f32 	%f253, [%r8+33044];
	fma.rn.f32 	%f262, %f253, %f238, %f233;
	ld.shared.f32 	%f254, [%r8+38404];
	fma.rn.f32 	%f276, %f254, %f239, %f235;
	ld.shared.f32 	%f255, [%r8+38484];
	fma.rn.f32 	%f260, %f255, %f238, %f237;
	add.s32 	%r99, %r99, 1;
	setp.ne.s32 	%p29, %r99, 3;
	@%p29 bra 	$L__BB1_1;
	ld.param.u64 	%rd31, [my_kernel_kernel0_param_2];
	cvta.to.global.u64 	%rd22, %rd31;
	selp.b32 	%r93, 1920, 0, %p1;
	mul.lo.s16 	%rs63, %rs1, 240;
	cvt.u32.u16 	%r94, %rs63;
	mad.lo.s32 	%r95, %r2, 30720, %r4;
	add.s32 	%r96, %r95, %r93;
	add.s32 	%r97, %r96, %r94;
	add.s32 	%r98, %r97, %r7;
	mul.wide.u32 	%rd23, %r98, 4;
	add.s64 	%rd24, %rd22, %rd23;
	st.global.f32 	[%rd24], %f291;
	st.global.f32 	[%rd24+80], %f275;
	st.global.f32 	[%rd24+4], %f290;
	st.global.f32 	[%rd24+84], %f274;
	st.global.f32 	[%rd24+15360], %f289;
	st.global.f32 	[%rd24+15440], %f273;
	st.global.f32 	[%rd24+15364], %f288;
	st.global.f32 	[%rd24+15444], %f272;
	st.global.f32 	[%rd24+30720], %f287;
	st.global.f32 	[%rd24+30800], %f271;
	st.global.f32 	[%rd24+30724], %f286;
	st.global.f32 	[%rd24+30804], %f270;
	st.global.f32 	[%rd24+46080], %f285;
	st.global.f32 	[%rd24+46160], %f269;
	st.global.f32 	[%rd24+46084], %f284;
	st.global.f32 	[%rd24+46164], %f268;
	st.global.f32 	[%rd24+61440], %f283;
	st.global.f32 	[%rd24+61520], %f267;
	st.global.f32 	[%rd24+61444], %f282;
	st.global.f32 	[%rd24+61524], %f266;
	st.global.f32 	[%rd24+76800], %f281;
	st.global.f32 	[%rd24+76880], %f265;
	st.global.f32 	[%rd24+76804], %f280;
	st.global.f32 	[%rd24+76884], %f264;
	st.global.f32 	[%rd24+92160], %f279;
	st.global.f32 	[%rd24+92240], %f263;
	st.global.f32 	[%rd24+92164], %f278;
	st.global.f32 	[%rd24+92244], %f262;
	st.global.f32 	[%rd24+107520], %f277;
	st.global.f32 	[%rd24+107600], %f261;
	st.global.f32 	[%rd24+107524], %f276;
	st.global.f32 	[%rd24+107604], %f260;
	ret;

}


// ===== COMPILED SASS (sm_100) =====

	.target	sm_100

	.elftype	@"ET_EXEC"


//--------------------- .note.nv.tkinfo           --------------------------
	.section	.note.nv.tkinfo,"",@"SHT_NOTE"
	.sectionflags	@"SHF_NOTE_NV_TKINFO"
	.tkinfo
        /*0018*/ 	.word	0x00000002
        /*0030*/ 	.string	""
        /*0030*/ 	.string	"ptxas"
        /*0030*/ 	.string	"Cuda compilation tools, release 13.0, V13.0.88"
        /*0030*/ 	.string	"Build cuda_13.0.r13.0/compiler.36424714_0"
        /*0030*/ 	.string	"-arch sm_100 -m 64 "



//--------------------- .note.nv.cuinfo           --------------------------
	.section	.note.nv.cuinfo,"",@"SHT_NOTE"
	.sectionflags	@"SHF_NOTE_NV_CUINFO"
        /*0018*/ 	.short	0x0002
        /*001a*/ 	.short	0x0064
        /*001c*/ 	.short	0x0082
	.zero		2


//--------------------- .nv.info                  --------------------------
	.section	.nv.info,"",@"SHT_CUDA_INFO"
	.align	4


	//----- nvinfo : EIATTR_REGCOUNT
	.align		4
        /*0000*/ 	.byte	0x04, 0x2f
        /*0002*/ 	.short	(.L_1 - .L_0)
	.align		4
.L_0:
        /*0004*/ 	.word	index@(my_kernel_kernel1)
        /*0008*/ 	.word	0x0000000e


	//----- nvinfo : EIATTR_FRAME_SIZE
	.align		4
.L_1:
        /*000c*/ 	.byte	0x04, 0x11
        /*000e*/ 	.short	(.L_3 - .L_2)
	.align		4
.L_2:
        /*0010*/ 	.word	index@(my_kernel_kernel1)
        /*0014*/ 	.word	0x00000000


	//----- nvinfo : EIATTR_REGCOUNT
	.align		4
.L_3:
        /*0018*/ 	.byte	0x04, 0x2f
        /*001a*/ 	.short	(.L_5 - .L_4)
	.align		4
.L_4:
        /*001c*/ 	.word	index@(my_kernel_kernel0)
        /*0020*/ 	.word	0x00000040


	//----- nvinfo : EIATTR_FRAME_SIZE
	.align		4
.L_5:
        /*0024*/ 	.byte	0x04, 0x11
        /*0026*/ 	.short	(.L_7 - .L_6)
	.align		4
.L_6:
        /*0028*/ 	.word	index@(my_kernel_kernel0)
        /*002c*/ 	.word	0x00000000


	//----- nvinfo : EIATTR_MIN_STACK_SIZE
	.align		4
.L_7:
        /*0030*/ 	.byte	0x04, 0x12
        /*0032*/ 	.short	(.L_9 - .L_8)
	.align		4
.L_8:
        /*0034*/ 	.word	index@(my_kernel_kernel0)
        /*0038*/ 	.word	0x00000000


	//----- nvinfo : EIATTR_MIN_STACK_SIZE
	.align		4
.L_9:
        /*003c*/ 	.byte	0x04, 0x12
        /*003e*/ 	.short	(.L_11 - .L_10)
	.align		4
.L_10:
        /*0040*/ 	.word	index@(my_kernel_kernel1)
        /*0044*/ 	.word	0x00000000
.L_11:


//--------------------- .nv.compat                --------------------------
	.section	.nv.compat,"",@"SHT_CUDA_COMPAT_INFO"
	.align	4
        /*0000*/ 	.byte	0x02, 0x09, 0x00, 0x00, 0x02, 0x02, 0x01, 0x00, 0x02, 0x05, 0x05, 0x00, 0x03, 0x07, 0x01, 0x01
        /*0010*/ 	.byte	0x02, 0x03, 0x00, 0x00, 0x02, 0x06, 0x01, 0x00, 0x04, 0x0b, 0x08, 0x00, 0x09, 0x00, 0x00, 0x00
        /*0020*/ 	.byte	0x00, 0x00, 0x00, 0x00


//--------------------- .nv.info.my_kernel_kernel0 --------------------------
	.section	.nv.info.my_kernel_kernel0,"",@"SHT_CUDA_INFO"
	.sectionflags	@""
	.align	4


	//----- nvinfo : EIATTR_CUDA_API_VERSION
	.align		4
        /*0000*/ 	.byte	0x04, 0x37
        /*0002*/ 	.short	(.L_13 - .L_12)
.L_12:
        /*0004*/ 	.word	0x00000082


	//----- nvinfo : EIATTR_KPARAM_INFO
	.align		4
.L_13:
        /*0008*/ 	.byte	0x04, 0x17
        /*000a*/ 	.short	(.L_15 - .L_14)
.L_14:
        /*000c*/ 	.word	0x00000000
        /*0010*/ 	.short	0x0002
        /*0012*/ 	.short	0x0010
        /*0014*/ 	.byte	0x00, 0xf5, 0x21, 0x00


	//----- nvinfo : EIATTR_KPARAM_INFO
	.align		4
.L_15:
        /*0018*/ 	.byte	0x04, 0x17
        /*001a*/ 	.short	(.L_17 - .L_16)
.L_16:
        /*001c*/ 	.word	0x00000000
        /*0020*/ 	.short	0x0001
        /*0022*/ 	.short	0x0008
        /*0024*/ 	.byte	0x00, 0xf5, 0x21, 0x00


	//----- nvinfo : EIATTR_KPARAM_INFO
	.align		4
.L_17:
        /*0028*/ 	.byte	0x04, 0x17
        /*002a*/ 	.short	(.L_19 - .L_18)
.L_18:
        /*002c*/ 	.word	0x00000000
        /*0030*/ 	.short	0x0000
        /*0032*/ 	.short	0x0000
        /*0034*/ 	.byte	0x00, 0xf5, 0x21, 0x00


	//----- nvinfo : EIATTR_SPARSE_MMA_MASK
	.align		4
.L_19:
        /*0038*/ 	.byte	0x03, 0x50
        /*003a*/ 	.short	0x0000


	//----- nvinfo : EIATTR_MAXREG_COUNT
	.align		4
        /*003c*/ 	.byte	0x03, 0x1b
        /*003e*/ 	.short	0x00ff


	//----- nvinfo : EIATTR_NUM_BARRIERS
	.align		4
        /*0040*/ 	.byte	0x02, 0x4c
        /*0042*/ 	.byte	0x01
	.zero		1


	//----- nvinfo : EIATTR_MERCURY_ISA_VERSION
	.align		4
        /*0044*/ 	.byte	0x03, 0x5f
        /*0046*/ 	.short	0x0101


	//----- nvinfo : EIATTR_VRC_CTA_INIT_COUNT
	.align		4
        /*0048*/ 	.byte	0x02, 0x4a
	.zero		1
	.zero		1


	//----- nvinfo : EIATTR_EXIT_INSTR_OFFSETS
	.align		4
        /*004c*/ 	.byte	0x04, 0x1c
        /*004e*/ 	.short	(.L_21 - .L_20)


	//   ....[0]....
.L_20:
        /*0050*/ 	.word	0x00001ac0


	//----- nvinfo : EIATTR_CRS_STACK_SIZE
	.align		4
.L_21:
        /*0054*/ 	.byte	0x04, 0x1e
        /*0056*/ 	.short	(.L_23 - .L_22)
.L_22:
        /*0058*/ 	.word	0x00000000


	//----- nvinfo : EIATTR_CBANK_PARAM_SIZE
	.align		4
.L_23:
        /*005c*/ 	.byte	0x03, 0x19
        /*005e*/ 	.short	0x0018


	//----- nvinfo : EIATTR_PARAM_CBANK
	.align		4
        /*0060*/ 	.byte	0x04, 0x0a
        /*0062*/ 	.short	(.L_25 - .L_24)
	.align		4
.L_24:
        /*0064*/ 	.word	index@(.nv.constant0.my_kernel_kernel0)
        /*0068*/ 	.short	0x0380
        /*006a*/ 	.short	0x0018


	//----- nvinfo : EIATTR_SW_WAR
	.align		4
.L_25:
        /*006c*/ 	.byte	0x04, 0x36
        /*006e*/ 	.short	(.L_27 - .L_26)
.L_26:
        /*0070*/ 	.word	0x00000008
.L_27:


//--------------------- .nv.info.my_kernel_kernel1 --------------------------
	.section	.nv.info.my_kernel_kernel1,"",@"SHT_CUDA_INFO"
	.sectionflags	@""
	.align	4


	//----- nvinfo : EIATTR_CUDA_API_VERSION
	.align		4
        /*0000*/ 	.byte	0x04, 0x37
        /*0002*/ 	.short	(.L_29 - .L_28)
.L_28:
        /*0004*/ 	.word	0x00000082


	//----- nvinfo : EIATTR_KPARAM_INFO
	.align		4
.L_29:
        /*0008*/ 	.byte	0x04, 0x17
        /*000a*/ 	.short	(.L_31 - .L_30)
.L_30:
        /*000c*/ 	.word	0x00000000
        /*0010*/ 	.short	0x0002
        /*0012*/ 	.short	0x0010
        /*0014*/ 	.byte	0x00, 0xf5, 0x21, 0x00


	//----- nvinfo : EIATTR_KPARAM_INFO
	.align		4
.L_31:
        /*0018*/ 	.byte	0x04, 0x17
        /*001a*/ 	.short	(.L_33 - .L_32)
.L_32:
        /*001c*/ 	.word	0x00000000
        /*0020*/ 	.short	0x0001
        /*0022*/ 	.short	0x0008
        /*0024*/ 	.byte	0x00, 0xf5, 0x21, 0x00


	//----- nvinfo : EIATTR_KPARAM_INFO
	.align		4
.L_33:
        /*0028*/ 	.byte	0x04, 0x17
        /*002a*/ 	.short	(.L_35 - .L_34)
.L_34:
        /*002c*/ 	.word	0x00000000
        /*0030*/ 	.short	0x0000
        /*0032*/ 	.short	0x0000
        /*0034*/ 	.byte	0x00, 0xf5, 0x21, 0x00


	//----- nvinfo : EIATTR_SPARSE_MMA_MASK
	.align		4
.L_35:
        /*0038*/ 	.byte	0x03, 0x50
        /*003a*/ 	.short	0x0000


	//----- nvinfo : EIATTR_MAXREG_COUNT
	.align		4
        /*003c*/ 	.byte	0x03, 0x1b
        /*003e*/ 	.short	0x00ff


	//----- nvinfo : EIATTR_MERCURY_ISA_VERSION
	.align		4
        /*0040*/ 	.byte	0x03, 0x5f
        /*0042*/ 	.short	0x0101


	//----- nvinfo : EIATTR_VRC_CTA_INIT_COUNT
	.align		4
        /*0044*/ 	.byte	0x02, 0x4a
	.zero		1
	.zero		1


	//----- nvinfo : EIATTR_EXIT_INSTR_OFFSETS
	.align		4
        /*0048*/ 	.byte	0x04, 0x1c
        /*004a*/ 	.short	(.L_37 - .L_36)


	//   ....[0]....
.L_36:
        /*004c*/ 	.word	0x00000170


	//----- nvinfo : EIATTR_CBANK_PARAM_SIZE
	.align		4
.L_37:
        /*0050*/ 	.byte	0x03, 0x19
        /*0052*/ 	.short	0x0018


	//----- nvinfo : EIATTR_PARAM_CBANK
	.align		4
        /*0054*/ 	.byte	0x04, 0x0a
        /*0056*/ 	.short	(.L_39 - .L_38)
	.align		4
.L_38:
        /*0058*/ 	.word	index@(.nv.constant0.my_kernel_kernel1)
        /*005c*/ 	.short	0x0380
        /*005e*/ 	.short	0x0018


	//----- nvinfo : EIATTR_SW_WAR
	.align		4
.L_39:
        /*0060*/ 	.byte	0x04, 0x36
        /*0062*/ 	.short	(.L_41 - .L_40)
.L_40:
        /*0064*/ 	.word	0x00000008
.L_41:


//--------------------- .nv.callgraph             --------------------------
	.section	.nv.callgraph,"",@"SHT_CUDA_CALLGRAPH"
	.align	4
	.sectionentsize	8
	.align		4
        /*0000*/ 	.word	0x00000000
	.align		4
        /*0004*/ 	.word	0xffffffff
	.align		4
        /*0008*/ 	.word	0x00000000
	.align		4
        /*000c*/ 	.word	0xfffffffe
	.align		4
        /*0010*/ 	.word	0x00000000
	.align		4
        /*0014*/ 	.word	0xfffffffd
	.align		4
        /*0018*/ 	.word	0x00000000
	.align		4
        /*001c*/ 	.word	0xfffffffc


//--------------------- .text.my_kernel_kernel0   --------------------------
	.section	.text.my_kernel_kernel0,"ax",@progbits
	.align	128
        .global         my_kernel_kernel0
        .type           my_kernel_kernel0,@function
        .size           my_kernel_kernel0,(.L_x_20 - my_kernel_kernel0)
        .other          my_kernel_kernel0,@"STO_CUDA_ENTRY STV_DEFAULT"
my_kernel_kernel0:
.text.my_kernel_kernel0:
[----:B------:R-:W-:Y:S01]  /*0000*/  LDC R1, c[0x0][0x37c] ;  /* 0x0000df00ff017b82 */ /* 0x000fe20000000800 */
[----:B------:R-:W0:Y:S07]  /*0010*/  S2R R13, SR_TID.X ;  /* 0x00000000000d7919 */ /* 0x000e2e0000002100 */
[----:B------:R-:W1:Y:S01]  /*0020*/  S2UR UR5, SR_CgaCtaId ;  /* 0x00000000000579c3 */ /* 0x000e620000008800 */
[----:B------:R-:W-:Y:S01]  /*0030*/  UMOV UR4, 0x400 ;  /* 0x0000040000047882 */ /* 0x000fe20000000000 */
[----:B------:R-:W-:Y:S01]  /*0040*/  HFMA2 R35, -RZ, RZ, 0, 0 ;  /* 0x00000000ff237431 */ /* 0x000fe200000001ff */
[----:B------:R-:W2:Y:S01]  /*0050*/  S2R R6, SR_CTAID.X ;  /* 0x0000000000067919 */ /* 0x000ea20000002500 */
[----:B------:R-:W-:Y:S01]  /*0060*/  HFMA2 R51, -RZ, RZ, 0, 0 ;  /* 0x00000000ff337431 */ /* 0x000fe200000001ff */
[----:B------:R-:W-:-:S02]  /*0070*/  CS2R R46, SRZ ;  /* 0x00000000002e7805 */ /* 0x000fc4000001ff00 */
[----:B------:R-:W-:Y:S02]  /*0080*/  CS2R R58, SRZ ;  /* 0x00000000003a7805 */ /* 0x000fe4000001ff00 */
[----:B------:R-:W-:Y:S02]  /*0090*/  CS2R R54, SRZ ;  /* 0x0000000000367805 */ /* 0x000fe4000001ff00 */
[----:B------:R-:W-:Y:S02]  /*00a0*/  CS2R R48, SRZ ;  /* 0x0000000000307805 */ /* 0x000fe4000001ff00 */
[----:B------:R-:W-:Y:S02]  /*00b0*/  MOV R36, RZ ;  /* 0x000000ff00247202 */ /* 0x000fe40000000f00 */
[----:B------:R-:W-:Y:S02]  /*00c0*/  CS2R R56, SRZ ;  /* 0x0000000000387805 */ /* 0x000fe4000001ff00 */
[----:B------:R-:W-:-:S02]  /*00d0*/  CS2R R52, SRZ ;  /* 0x0000000000347805 */ /* 0x000fc4000001ff00 */
[----:B------:R-:W-:Y:S02]  /*00e0*/  CS2R R28, SRZ ;  /* 0x00000000001c7805 */ /* 0x000fe4000001ff00 */
[----:B------:R-:W-:Y:S02]  /*00f0*/  CS2R R26, SRZ ;  /* 0x00000000001a7805 */ /* 0x000fe4000001ff00 */
[----:B------:R-:W-:Y:S02]  /*0100*/  CS2R R24, SRZ ;  /* 0x0000000000187805 */ /* 0x000fe4000001ff00 */
[----:B------:R-:W-:Y:S02]  /*0110*/  CS2R R38, SRZ ;  /* 0x0000000000267805 */ /* 0x000fe4000001ff00 */
[----:B------:R-:W-:Y:S02]  /*0120*/  CS2R R40, SRZ ;  /* 0x0000000000287805 */ /* 0x000fe4000001ff00 */
[----:B------:R-:W-:-:S02]  /*0130*/  CS2R R60, SRZ ;  /* 0x00000000003c7805 */ /* 0x000fc4000001ff00 */
[----:B------:R-:W-:Y:S02]  /*0140*/  CS2R R42, SRZ ;  /* 0x00000000002a7805 */ /* 0x000fe4000001ff00 */
[----:B------:R-:W-:Y:S01]  /*0150*/  CS2R R44, SRZ ;  /* 0x00000000002c7805 */ /* 0x000fe2000001ff00 */
[----:B------:R-:W3:Y:S01]  /*0160*/  LDCU.64 UR6, c[0x0][0x358] ;  /* 0x00006b00ff0677ac */ /* 0x000ee20008000a00 */
[----:B-1----:R-:W-:Y:S01]  /*0170*/  ULEA UR4, UR5, UR4, 0x18 ;  /* 0x0000000405047291 */ /* 0x002fe2000f8ec0ff */
[----:B0-----:R-:W-:Y:S01]  /*0180*/  LOP3.LUT R2, R13, 0xffff, RZ, 0xc0, !PT ;  /* 0x0000ffff0d027812 */ /* 0x001fe200078ec0ff */
[----:B--2---:R-:W-:-:S04]  /*0190*/  IMAD.HI.U32 R3, R6, 0x2aaaaaab, RZ ;  /* 0x2aaaaaab06037827 */ /* 0x004fc800078e00ff */
[C---:B------:R-:W-:Y:S02]  /*01a0*/  IMAD R0, R2.reuse, 0x199a, RZ ;  /* 0x0000199a02007824 */ /* 0x040fe400078e02ff */
[----:B------:R-:W-:Y:S02]  /*01b0*/  IMAD R2, R2, 0x667, RZ ;  /* 0x0000066702027824 */ /* 0x000fe400078e02ff */
[----:B------:R-:W-:Y:S01]  /*01c0*/  IMAD R5, R3, -0x6, R6 ;  /* 0xfffffffa03057824 */ /* 0x000fe200078e0206 */
[----:B------:R-:W-:-:S03]  /*01d0*/  SHF.R.U32.HI R0, RZ, 0x10, R0 ;  /* 0x00000010ff007819 */ /* 0x000fc60000011600 */
[----:B------:R-:W-:Y:S01]  /*01e0*/  IMAD R5, R5, 0x28, RZ ;  /* 0x0000002805057824 */ /* 0x000fe200078e02ff */
[----:B------:R-:W-:Y:S02]  /*01f0*/  PRMT R11, R0, 0x9910, RZ ;  /* 0x00009910000b7816 */ /* 0x000fe400000000ff */
[----:B------:R-:W-:Y:S02]  /*0200*/  SHF.R.U32.HI R0, RZ, 0x10, R2 ;  /* 0x00000010ff007819 */ /* 0x000fe40000011602 */
[----:B------:R-:W-:Y:S01]  /*0210*/  SHF.R.U32.HI R2, RZ, 0x1, R3 ;  /* 0x00000001ff027819 */ /* 0x000fe20000011603 */
[----:B------:R-:W-:Y:S01]  /*0220*/  IMAD R4, R11, 0xa, RZ ;  /* 0x0000000a0b047824 */ /* 0x000fe200078e02ff */
[----:B------:R-:W-:-:S03]  /*0230*/  PRMT R8, R0, 0x9910, RZ ;  /* 0x0000991000087816 */ /* 0x000fc600000000ff */
[C---:B------:R-:W-:Y:S01]  /*0240*/  IMAD R3, R2.reuse, -0xc, R6 ;  /* 0xfffffff402037824 */ /* 0x040fe200078e0206 */
[----:B------:R-:W-:Y:S01]  /*0250*/  IADD3 R34, PT, PT, RZ, -R4, RZ ;  /* 0x80000004ff227210 */ /* 0x000fe20007ffe0ff */
[----:B------:R-:W-:Y:S02]  /*0260*/  IMAD R4, R2, 0x1e000, RZ ;  /* 0x0001e00002047824 */ /* 0x000fe400078e02ff */
[----:B------:R-:W-:Y:S01]  /*0270*/  IMAD R6, R8, 0x28, RZ ;  /* 0x0000002808067824 */ /* 0x000fe200078e02ff */
[----:B------:R-:W-:Y:S02]  /*0280*/  ISETP.GT.U32.AND P0, PT, R3, 0x5, PT ;  /* 0x000000050300780c */ /* 0x000fe40003f04070 */
[----:B------:R-:W-:Y:S02]  /*0290*/  LOP3.LUT R7, R4, R5, RZ, 0xfc, !PT ;  /* 0x0000000504077212 */ /* 0x000fe400078efcff */
[----:B------:R-:W-:Y:S01]  /*02a0*/  IADD3 R4, PT, PT, RZ, -R6, RZ ;  /* 0x80000006ff047210 */ /* 0x000fe20007ffe0ff */
[----:B------:R-:W-:Y:S01]  /*02b0*/  IMAD R6, R8, 0xf0, RZ ;  /* 0x000000f008067824 */ /* 0x000fe200078e02ff */
[----:B------:R-:W-:-:S02]  /*02c0*/  PRMT R34, R34, 0x7710, RZ ;  /* 0x0000771022227816 */ /* 0x000fc400000000ff */
[----:B------:R-:W-:Y:S02]  /*02d0*/  PRMT R4, R4, 0x7710, RZ ;  /* 0x0000771004047816 */ /* 0x000fe400000000ff */
[-C--:B------:R-:W-:Y:S02]  /*02e0*/  IADD3 R34, PT, PT, R34, R13.reuse, RZ ;  /* 0x0000000d22227210 */ /* 0x080fe40007ffe0ff */
[----:B------:R-:W-:Y:S02]  /*02f0*/  IADD3 R4, PT, PT, R4, R13, RZ ;  /* 0x0000000d04047210 */ /* 0x000fe40007ffe0ff */
[C---:B------:R-:W-:Y:S02]  /*0300*/  IADD3 R9, PT, PT, R7.reuse, 0xf00, RZ ;  /* 0x00000f0007097810 */ /* 0x040fe40007ffe0ff */
[----:B------:R-:W-:Y:S02]  /*0310*/  SHF.L.U32 R34, R34, 0x1, RZ ;  /* 0x0000000122227819 */ /* 0x000fe400000006ff */
[----:B------:R-:W-:-:S02]  /*0320*/  @!P0 IADD3 R9, PT, PT, R7, RZ, RZ ;  /* 0x000000ff07098210 */ /* 0x000fc40007ffe0ff */
[----:B------:R-:W-:Y:S02]  /*0330*/  LOP3.LUT R7, R6, 0xffff, RZ, 0xc0, !PT ;  /* 0x0000ffff06077812 */ /* 0x000fe400078ec0ff */
[----:B------:R-:W-:Y:S02]  /*0340*/  LOP3.LUT R6, R4, 0xffff, RZ, 0xc0, !PT ;  /* 0x0000ffff04067812 */ /* 0x000fe400078ec0ff */
[----:B------:R-:W-:Y:S02]  /*0350*/  PRMT R8, R34, 0x9910, RZ ;  /* 0x0000991022087816 */ /* 0x000fe400000000ff */
[--C-:B------:R-:W-:Y:S02]  /*0360*/  IADD3 R4, PT, PT, R9, -0x1ef0, R6.reuse ;  /* 0xffffe11009047810 */ /* 0x100fe40007ffe006 */
[----:B------:R-:W-:Y:S01]  /*0370*/  IADD3 R6, PT, PT, R7, R5, R6 ;  /* 0x0000000507067210 */ /* 0x000fe20007ffe006 */
[----:B------:R-:W-:Y:S01]  /*0380*/  IMAD R7, R11, 0x50, R8 ;  /* 0x000000500b077824 */ /* 0x000fe200078e0208 */
[----:B------:R-:W-:-:S02]  /*0390*/  CS2R R8, SRZ ;  /* 0x0000000000087805 */ /* 0x000fc4000001ff00 */
[----:B------:R-:W-:Y:S02]  /*03a0*/  LOP3.LUT R34, R34, 0xffff, RZ, 0xc0, !PT ;  /* 0x0000ffff22227812 */ /* 0x000fe400078ec0ff */
[----:B------:R-:W-:-:S04]  /*03b0*/  LOP3.LUT R7, R7, 0xffff, RZ, 0xc0, !PT ;  /* 0x0000ffff07077812 */ /* 0x000fc800078ec0ff */
[----:B---3--:R-:W-:-:S07]  /*03c0*/  LEA R7, R7, UR4, 0x2 ;  /* 0x0000000407077c11 */ /* 0x008fce000f8e10ff */
.L_x_17:
[----:B------:R-:W0:Y:S01]  /*03d0*/  S2R R13, SR_TID.X ;  /* 0x00000000000d7919 */ /* 0x000e220000002100 */
[----:B------:R-:W1:Y:S01]  /*03e0*/  S2UR UR5, SR_CgaCtaId ;  /* 0x00000000000579c3 */ /* 0x000e620000008800 */
[----:B------:R-:W-:Y:S01]  /*03f0*/  UMOV UR4, 0x400 ;  /* 0x0000040000047882 */ /* 0x000fe20000000000 */
[----:B------:R-:W-:-:S06]  /*0400*/  MOV R12, R0 ;  /* 0x00000000000c7202 */ /* 0x000fcc0000000f00 */
[----:B------:R-:W-:Y:S01]  /*0410*/  BAR.SYNC.DEFER_BLOCKING 0x0 ;  /* 0x0000000000007b1d */ /* 0x000fe20000010000 */
[----:B-1----:R-:W-:-:S06]  /*0420*/  ULEA UR4, UR5, UR4, 0x18 ;  /* 0x0000000405047291 */ /* 0x002fcc000f8ec0ff */
[C---:B0-----:R-:W-:Y:S01]  /*0430*/  LEA R14, R13.reuse, UR4, 0x2 ;  /* 0x000000040d0e7c11 */ /* 0x041fe2000f8e10ff */
[----:B------:R-:W-:Y:S01]  /*0440*/  UMOV UR4, 0xa0 ;  /* 0x000000a000047882 */ /* 0x000fe20000000000 */
[----:B------:R-:W-:Y:S02]  /*0450*/  IADD3 R13, PT, PT, R13, 0xa0, RZ ;  /* 0x000000a00d0d7810 */ /* 0x000fe40007ffe0ff */
[----:B------:R-:W-:-:S07]  /*0460*/  IADD3 R14, PT, PT, R14, 0x280, RZ ;  /* 0x000002800e0e7810 */ /* 0x000fce0007ffe0ff */
.L_x_16:
[----:B------:R-:W-:Y:S01]  /*0470*/  ISETP.GT.U32.AND P1, PT, R12, 0xfe, PT ;  /* 0x000000fe0c00780c */ /* 0x000fe20003f24070 */
[----:B------:R-:W-:Y:S01]  /*0480*/  UIADD3 UR4, UPT, UPT, UR4, 0x140, URZ ;  /* 0x0000014004047890 */ /* 0x000fe2000fffe0ff */
[----:B------:R-:W-:Y:S03]  /*0490*/  BSSY.RECONVERGENT B0, `(.L_x_0) ;  /* 0x0000020000007945 */ /* 0x000fe60003800200 */
[----:B------:R-:W-:-:S08]  /*04a0*/  UISETP.NE.AND UP0, UPT, UR4, 0x28a0, UPT ;  /* 0x000028a00400788c */ /* 0x000fd0000bf05270 */
[----:B0-----:R-:W-:Y:S05]  /*04b0*/  @P1 BRA `(.L_x_1) ;  /* 0x0000000000741947 */ /* 0x001fea0003800000 */
[----:B------:R-:W-:-:S04]  /*04c0*/  IADD3 R10, PT, PT, R13, -0xa0, RZ ;  /* 0xffffff600d0a7810 */ /* 0x000fc80007ffe0ff */
[----:B------:R-:W-:-:S13]  /*04d0*/  ISETP.GT.U32.AND P1, PT, R10, 0x27d7, PT ;  /* 0x000027d70a00780c */ /* 0x000fda0003f24070 */
[----:B------:R-:W-:Y:S05]  /*04e0*/  @P1 BRA `(.L_x_1) ;  /* 0x0000000000681947 */ /* 0x000fea0003800000 */
[----:B------:R-:W-:Y:S01]  /*04f0*/  PRMT R10, R12, 0x9910, RZ ;  /* 0x000099100c0a7816 */ /* 0x000fe200000000ff */
[----:B------:R-:W-:Y:S01]  /*0500*/  BSSY.RECONVERGENT B1, `(.L_x_2) ;  /* 0x0000017000017945 */ /* 0x000fe20003800200 */
[----:B------:R-:W-:-:S03]  /*0510*/  SHF.L.U32 R11, R2, 0x4, RZ ;  /* 0x00000004020b7819 */ /* 0x000fc600000006ff */
[----:B------:R-:W-:-:S05]  /*0520*/  IMAD R10, R10, 0xf1, RZ ;  /* 0x000000f10a0a7824 */ /* 0x000fca00078e02ff */
[----:B------:R-:W-:-:S04]  /*0530*/  LOP3.LUT R10, R10, 0xffff, RZ, 0xc0, !PT ;  /* 0x0000ffff0a0a7812 */ /* 0x000fc800078ec0ff */
[----:B------:R-:W-:-:S04]  /*0540*/  SHF.R.U32.HI R10, RZ, 0xc, R10 ;  /* 0x0000000cff0a7819 */ /* 0x000fc8000001160a */
[----:B------:R-:W-:-:S04]  /*0550*/  LOP3.LUT R16, R10, 0xffff, RZ, 0xc0, !PT ;  /* 0x0000ffff0a107812 */ /* 0x000fc800078ec0ff */
[----:B------:R-:W-:Y:S02]  /*0560*/  LOP3.LUT P1, RZ, R9, R11, R16, 0xfe, !PT ;  /* 0x0000000b09ff7212 */ /* 0x000fe4000782fe10 */
[----:B------:R-:W-:-:S11]  /*0570*/  MOV R11, RZ ;  /* 0x000000ff000b7202 */ /* 0x000fd60000000f00 */
[----:B------:R-:W-:Y:S05]  /*0580*/  @!P1 BRA `(.L_x_3) ;  /* 0x0000000000389947 */ /* 0x000fea0003800000 */
[----:B------:R-:W-:Y:S02]  /*0590*/  PRMT R10, R10, 0x9910, RZ ;  /* 0x000099100a0a7816 */ /* 0x000fe400000000ff */
[----:B------:R-:W-:Y:S02]  /*05a0*/  ISETP.LT.U32.AND P2, PT, R3, 0x6, PT ;  /* 0x000000060300780c */ /* 0x000fe40003f41070 */
[----:B------:R-:W-:-:S04]  /*05b0*/  LEA R10, R10, R10, 0x4 ;  /* 0x0000000a0a0a7211 */ /* 0x000fc800078e20ff */
[----:B------:R-:W-:-:S04]  /*05c0*/  IADD3 R10, PT, PT, RZ, -R10, RZ ;  /* 0x8000000aff0a7210 */ /* 0x000fc80007ffe0ff */
[----:B------:R-:W-:-:S04]  /*05d0*/  PRMT R15, R10, 0x7710, RZ ;  /* 0x000077100a0f7816 */ /* 0x000fc800000000ff */
[----:B------:R-:W-:-:S04]  /*05e0*/  IADD3 R10, PT, PT, R15, R12, RZ ;  /* 0x0000000c0f0a7210 */ /* 0x000fc80007ffe0ff */
[----:B------:R-:W-:-:S13]  /*05f0*/  LOP3.LUT P1, R15, R10, 0xff, RZ, 0xc0, !PT ;  /* 0x000000ff0a0f7812 */ /* 0x000fda000782c0ff */
[----:B------:R-:W-:Y:S05]  /*0600*/  @!P1 BRA P2, `(.L_x_3) ;  /* 0x0000000000189947 */ /* 0x000fea0001000000 */
[----:B------:R-:W0:Y:S01]  /*0610*/  LDC.64 R10, c[0x0][0x380] ;  /* 0x0000e000ff0a7b82 */ /* 0x000e220000000a00 */
[----:B------:R-:W-:Y:S01]  /*0620*/  IADD3 R16, PT, PT, R16, R9, RZ ;  /* 0x0000000910107210 */ /* 0x000fe20007ffe0ff */
[----:B------:R-:W-:-:S04]  /*0630*/  IMAD R15, R15, 0xf0, R4 ;  /* 0x000000f00f0f7824 */ /* 0x000fc800078e0204 */
[----:B------:R-:W-:-:S04]  /*0640*/  IMAD R15, R16, 0x1e00, R15 ;  /* 0x00001e00100f7824 */ /* 0x000fc800078e020f */
[----:B0-----:R-:W-:-:S06]  /*0650*/  IMAD.WIDE R10, R15, 0x4, R10 ;  /* 0x000000040f0a7825 */ /* 0x001fcc00078e020a */
[----:B------:R0:W5:Y:S02]  /*0660*/  LDG.E.CONSTANT R11, desc[UR6][R10.64] ;  /* 0x000000060a0b7981 */ /* 0x000164000c1e9900 */
.L_x_3:
[----:B------:R-:W-:Y:S05]  /*0670*/  BSYNC.RECONVERGENT B1 ;  /* 0x0000000000017941 */ /* 0x000fea0003800200 */
.L_x_2:
[----:B-----5:R1:W-:Y:S02]  /*0680*/  STS [R14+-0x280], R11 ;  /* 0xfffd800b0e007388 */ /* 0x0203e40000000800 */
.L_x_1:
[----:B------:R-:W-:Y:S05]  /*0690*/  BSYNC.RECONVERGENT B0 ;  /* 0x0000000000007941 */ /* 0x000fea0003800200 */
.L_x_0:
[----:B------:R-:W-:Y:S01]  /*06a0*/  ISETP.GT.U32.AND P1, PT, R12, 0xfc, PT ;  /* 0x000000fc0c00780c */ /* 0x000fe20003f24070 */
[----:B------:R-:W-:-:S12]  /*06b0*/  BSSY.RECONVERGENT B0, `(.L_x_4) ;  /* 0x000001e000007945 */ /* 0x000fd80003800200 */
[----:B------:R-:W-:Y:S05]  /*06c0*/  @P1 BRA `(.L_x_5) ;  /* 0x0000000000701947 */ /* 0x000fea0003800000 */
[----:B0-----:R-:W-:-:S04]  /*06d0*/  IADD3 R10, PT, PT, R13, -0x50, RZ ;  /* 0xffffffb00d0a7810 */ /* 0x001fc80007ffe0ff */
[----:B------:R-:W-:-:S13]  /*06e0*/  ISETP.GT.U32.AND P1, PT, R10, 0x27d7, PT ;  /* 0x000027d70a00780c */ /* 0x000fda0003f24070 */
[----:B------:R-:W-:Y:S05]  /*06f0*/  @P1 BRA `(.L_x_5) ;  /* 0x0000000000641947 */ /* 0x000fea0003800000 */
[----:B------:R-:W-:Y:S01]  /*0700*/  IADD3 R10, PT, PT, R12, 0x2, RZ ;  /* 0x000000020c0a7810 */ /* 0x000fe20007ffe0ff */
[----:B------:R-:W-:Y:S03]  /*0710*/  BSSY.RECONVERGENT B1, `(.L_x_6) ;  /* 0x0000016000017945 */ /* 0x000fe60003800200 */
[----:B-1----:R-:W-:-:S05]  /*0720*/  LOP3.LUT R11, R10, 0xff, RZ, 0xc0, !PT ;  /* 0x000000ff0a0b7812 */ /* 0x002fca00078ec0ff */
[----:B------:R-:W-:-:S05]  /*0730*/  IMAD R11, R11, 0xf1, RZ ;  /* 0x000000f10b0b7824 */ /* 0x000fca00078e02ff */
[----:B------:R-:W-:Y:S01]  /*0740*/  SHF.R.U32.HI R15, RZ, 0xc, R11 ;  /* 0x0000000cff0f7819 */ /* 0x000fe2000001160b */
[----:B------:R-:W-:-:S03]  /*0750*/  HFMA2 R11, -RZ, RZ, 0, 0 ;  /* 0x00000000ff0b7431 */ /* 0x000fc600000001ff */
[----:B------:R-:W-:-:S04]  /*0760*/  LEA R16, R2, R15, 0x4 ;  /* 0x0000000f02107211 */ /* 0x000fc800078e20ff */
[----:B------:R-:W-:-:S13]  /*0770*/  LOP3.LUT P1, RZ, R16, R9, RZ, 0xfc, !PT ;  /* 0x0000000910ff7212 */ /* 0x000fda000782fcff */
        /* <DEDUP_REMOVED lines=15> */
.L_x_7:
[----:B------:R-:W-:Y:S05]  /*0870*/  BSYNC.RECONVERGENT B1 ;  /* 0x0000000000017941 */ /* 0x000fea0003800200 */
.L_x_6:
[----:B-----5:R2:W-:Y:S02]  /*0880*/  STS [R14+-0x140], R11 ;  /* 0xfffec00b0e007388 */ /* 0x0205e40000000800 */
.L_x_5:
[----:B------:R-:W-:Y:S05]  /*0890*/  BSYNC.RECONVERGENT B0 ;  /* 0x0000000000007941 */ /* 0x000fea0003800200 */
.L_x_4:
[----:B------:R-:W-:Y:S01]  /*08a0*/  ISETP.GT.U32.AND P1, PT, R12, 0xfa, PT ;  /* 0x000000fa0c00780c */ /* 0x000fe20003f24070 */
[----:B------:R-:W-:-:S12]  /*08b0*/  BSSY.RECONVERGENT B0, `(.L_x_8) ;  /* 0x000001d000007945 */ /* 0x000fd80003800200 */
[----:B------:R-:W-:Y:S05]  /*08c0*/  @P1 BRA `(.L_x_9) ;  /* 0x00000000006c1947 */ /* 0x000fea0003800000 */
[----:B------:R-:W-:-:S13]  /*08d0*/  ISETP.GT.U32.AND P1, PT, R13, 0x27d7, PT ;  /* 0x000027d70d00780c */ /* 0x000fda0003f24070 */
[----:B------:R-:W-:Y:S05]  /*08e0*/  @P1 BRA `(.L_x_9) ;  /* 0x0000000000641947 */ /* 0x000fea0003800000 */
[----:B0-----:R-:W-:Y:S01]  /*08f0*/  IADD3 R10, PT, PT, R12, 0x4, RZ ;  /* 0x000000040c0a7810 */ /* 0x001fe20007ffe0ff */
[----:B------:R-:W-:Y:S03]  /*0900*/  BSSY.RECONVERGENT B1, `(.L_x_10) ;  /* 0x0000016000017945 */ /* 0x000fe60003800200 */
[----:B-12---:R-:W-:-:S05]  /*0910*/  LOP3.LUT R11, R10, 0xff, RZ, 0xc0, !PT ;  /* 0x000000ff0a0b7812 */ /* 0x006fca00078ec0ff */
[----:B------:R-:W-:-:S05]  /*0920*/  IMAD R11, R11, 0xf1, RZ ;  /* 0x000000f10b0b7824 */ /* 0x000fca00078e02ff */
[----:B------:R-:W-:Y:S02]  /*0930*/  SHF.R.U32.HI R15, RZ, 0xc, R11 ;  /* 0x0000000cff0f7819 */ /* 0x000fe4000001160b */
[----:B------:R-:W-:Y:S02]  /*0940*/  MOV R11, RZ ;  /* 0x000000ff000b7202 */ /* 0x000fe40000000f00 */
[----:B------:R-:W-:-:S04]  /*0950*/  LEA R16, R2, R15, 0x4 ;  /* 0x0000000f02107211 */ /* 0x000fc800078e20ff */
[----:B------:R-:W-:-:S13]  /*0960*/  LOP3.LUT P1, RZ, R16, R9, RZ, 0xfc, !PT ;  /* 0x0000000910ff7212 */ /* 0x000fda000782fcff */
[----:B------:R-:W-:Y:S05]  /*0970*/  @!P1 BRA `(.L_x_11) ;  /* 0x0000000000389947 */ /* 0x000fea0003800000 */
[----:B------:R-:W-:Y:S02]  /*0980*/  PRMT R16, R15, 0x9910, RZ ;  /* 0x000099100f107816 */ /* 0x000fe400000000ff */
[----:B------:R-:W-:-:S03]  /*0990*/  ISETP.LT.U32.AND P2, PT, R3, 0x6, PT ;  /* 0x000000060300780c */ /* 0x000fc60003f41070 */
[----:B------:R-:W-:-:S05]  /*09a0*/  IMAD R16, R16, 0x11, RZ ;  /* 0x0000001110107824 */ /* 0x000fca00078e02ff */
        /* <DEDUP_REMOVED lines=11> */
.L_x_11:
[----:B------:R-:W-:Y:S05]  /*0a60*/  BSYNC.RECONVERGENT B1 ;  /* 0x0000000000017941 */ /* 0x000fea0003800200 */
.L_x_10:
[----:B-----5:R3:W-:Y:S02]  /*0a70*/  STS [R14], R11 ;  /* 0x0000000b0e007388 */ /* 0x0207e40000000800 */
.L_x_9:
[----:B------:R-:W-:Y:S05]  /*0a80*/  BSYNC.RECONVERGENT B0 ;  /* 0x0000000000007941 */ /* 0x000fea0003800200 */
.L_x_8:
[----:B------:R-:W-:Y:S01]  /*0a90*/  ISETP.GT.U32.AND P1, PT, R12, 0xf8, PT ;  /* 0x000000f80c00780c */ /* 0x000fe20003f24070 */
[----:B------:R-:W-:-:S12]  /*0aa0*/  BSSY.RECONVERGENT B0, `(.L_x_12) ;  /* 0x000001e000007945 */ /* 0x000fd80003800200 */
[----:B------:R-:W-:Y:S05]  /*0ab0*/  @P1 BRA `(.L_x_13) ;  /* 0x0000000000701947 */ /* 0x000fea0003800000 */
[----:B0-----:R-:W-:-:S04]  /*0ac0*/  IADD3 R10, PT, PT, R13, 0x50, RZ ;  /* 0x000000500d0a7810 */ /* 0x001fc80007ffe0ff */
[----:B------:R-:W-:-:S13]  /*0ad0*/  ISETP.GT.U32.AND P1, PT, R10, 0x27d7, PT ;  /* 0x000027d70a00780c */ /* 0x000fda0003f24070 */
[----:B------:R-:W-:Y:S05]  /*0ae0*/  @P1 BRA `(.L_x_13) ;  /* 0x0000000000641947 */ /* 0x000fea0003800000 */
[----:B------:R-:W-:Y:S01]  /*0af0*/  IADD3 R10, PT, PT, R12, 0x6, RZ ;  /* 0x000000060c0a7810 */ /* 0x000fe20007ffe0ff */
[----:B------:R-:W-:Y:S03]  /*0b00*/  BSSY.RECONVERGENT B1, `(.L_x_14) ;  /* 0x0000016000017945 */ /* 0x000fe60003800200 */
[----:B-123--:R-:W-:-:S05]  /*0b10*/  LOP3.LUT R11, R10, 0xff, RZ, 0xc0, !PT ;  /* 0x000000ff0a0b7812 */ /* 0x00efca00078ec0ff */
[----:B------:R-:W-:-:S05]  /*0b20*/  IMAD R11, R11, 0xf1, RZ ;  /* 0x000000f10b0b7824 */ /* 0x000fca00078e02ff */
[----:B------:R-:W-:Y:S01]  /*0b30*/  SHF.R.U32.HI R15, RZ, 0xc, R11 ;  /* 0x0000000cff0f7819 */ /* 0x000fe2000001160b */
[----:B------:R-:W-:-:S03]  /*0b40*/  HFMA2 R11, -RZ, RZ, 0, 0 ;  /* 0x00000000ff0b7431 */ /* 0x000fc600000001ff */
        /* <DEDUP_REMOVED lines=17> */
.L_x_15:
[----:B------:R-:W-:Y:S05]  /*0c60*/  BSYNC.RECONVERGENT B1 ;  /* 0x0000000000017941 */ /* 0x000fea0003800200 */
.L_x_14:
[----:B-----5:R4:W-:Y:S02]  /*0c70*/  STS [R14+0x140], R11 ;  /* 0x0001400b0e007388 */ /* 0x0209e40000000800 */
.L_x_13:
[----:B------:R-:W-:Y:S05]  /*0c80*/  BSYNC.RECONVERGENT B0 ;  /* 0x0000000000007941 */ /* 0x000fea0003800200 */
.L_x_12:
[----:B-1234-:R-:W-:Y:S02]  /*0c90*/  IADD3 R14, PT, PT, R14, 0x500, RZ ;  /* 0x000005000e0e7810 */ /* 0x01efe40007ffe0ff */
[----:B------:R-:W-:Y:S02]  /*0ca0*/  IADD3 R13, PT, PT, R13, 0x140, RZ ;  /* 0x000001400d0d7810 */ /* 0x000fe40007ffe0ff */
[----:B------:R-:W-:Y:S01]  /*0cb0*/  IADD3 R12, PT, PT, R12, 0x8, RZ ;  /* 0x000000080c0c7810 */ /* 0x000fe20007ffe0ff */
[----:B------:R-:W-:Y:S06]  /*0cc0*/  BRA.U UP0, `(.L_x_16) ;  /* 0xfffffff500e87547 */ /* 0x000fec000b83ffff */
[----:B------:R-:W1:Y:S02]  /*0cd0*/  S2R R14, SR_TID.X ;  /* 0x00000000000e7919 */ /* 0x000e640000002100 */
[C---:B-1----:R-:W-:Y:S02]  /*0ce0*/  ISETP.GT.U32.AND P1, PT, R14.reuse, 0x77, PT ;  /* 0x000000770e00780c */ /* 0x042fe40003f24070 */
[----:B------:R-:W-:-:S11]  /*0cf0*/  ISETP.GT.U32.AND P2, PT, R14, 0x27, PT ;  /* 0x000000270e00780c */ /* 0x000fd60003f44070 */
[----:B------:R-:W1:Y:S01]  /*0d00*/  @!P1 LDC.64 R12, c[0x0][0x388] ;  /* 0x0000e200ff0c9b82 */ /* 0x000e620000000a00 */
[C-C-:B------:R-:W-:Y:S02]  /*0d10*/  @!P1 IMAD R15, R9.reuse, 0x2d0, R6.reuse ;  /* 0x000002d0090f9824 */ /* 0x140fe400078e0206 */
[----:B------:R-:W-:-:S05]  /*0d20*/  @!P2 IMAD R17, R9, 0x2d0, R6 ;  /* 0x000002d00911a824 */ /* 0x000fca00078e0206 */
[----:B0-----:R-:W0:Y:S01]  /*0d30*/  @!P2 LDC.64 R10, c[0x0][0x388] ;  /* 0x0000e200ff0aab82 */ /* 0x001e220000000a00 */
[----:B-1----:R-:W-:-:S05]  /*0d40*/  @!P1 IMAD.WIDE.U32 R12, R15, 0x4, R12 ;  /* 0x000000040f0c9825 */ /* 0x002fca00078e000c */
[----:B------:R-:W2:Y:S01]  /*0d50*/  @!P1 LDG.E.CONSTANT R18, desc[UR6][R12.64] ;  /* 0x000000060c129981 */ /* 0x000ea2000c1e9900 */
[----:B0-----:R-:W-:-:S05]  /*0d60*/  @!P2 IMAD.WIDE.U32 R10, R17, 0x4, R10 ;  /* 0x00000004110aa825 */ /* 0x001fca00078e000a */
[----:B------:R-:W3:Y:S01]  /*0d70*/  @!P2 LDG.E.CONSTANT R20, desc[UR6][R10.64+0x780] ;  /* 0x000780060a14a981 */ /* 0x000ee2000c1e9900 */
[----:B------:R-:W0:Y:S01]  /*0d80*/  @!P2 S2R R16, SR_CgaCtaId ;  /* 0x000000000010a919 */ /* 0x000e220000008800 */
[----:B------:R-:W1:Y:S01]  /*0d90*/  S2UR UR5, SR_CgaCtaId ;  /* 0x00000000000579c3 */ /* 0x000e620000008800 */
[----:B------:R-:W-:Y:S01]  /*0da0*/  UMOV UR4, 0x400 ;  /* 0x0000040000047882 */ /* 0x000fe20000000000 */
[----:B------:R-:W-:Y:S01]  /*0db0*/  @!P2 MOV R15, 0x400 ;  /* 0x00000400000fa802 */ /* 0x000fe20000000f00 */
[----:B------:R-:W-:-:S03]  /*0dc0*/  UIADD3 UR4, UPT, UPT, UR4, 0x9f60, URZ ;  /* 0x00009f6004047890 */ /* 0x000fc6000fffe0ff */
[----:B------:R-:W-:Y:S01]  /*0dd0*/  @!P2 IADD3 R15, PT, PT, R15, 0x9f60, RZ ;  /* 0x00009f600f0fa810 */ /* 0x000fe20007ffe0ff */
[----:B-1----:R-:W-:-:S03]  /*0de0*/  ULEA UR4, UR5, UR4, 0x18 ;  /* 0x0000000405047291 */ /* 0x002fc6000f8ec0ff */
[----:B0-----:R-:W-:-:S03]  /*0df0*/  @!P2 LEA R15, R16, R15, 0x18 ;  /* 0x0000000f100fa211 */ /* 0x001fc600078ec0ff */
[C---:B------:R-:W-:Y:S02]  /*0e00*/  @!P1 LEA R19, R14.reuse, UR4, 0x2 ;  /* 0x000000040e139c11 */ /* 0x040fe4000f8e10ff */
[----:B------:R-:W-:Y:S02]  /*0e10*/  @!P2 LEA R21, R14, R15, 0x2 ;  /* 0x0000000f0e15a211 */ /* 0x000fe400078e10ff */
[----:B------:R-:W-:Y:S01]  /*0e20*/  LEA R37, R34, UR4, 0x2 ;  /* 0x0000000422257c11 */ /* 0x000fe2000f8e10ff */
[----:B--2---:R-:W-:Y:S04]  /*0e30*/  @!P1 STS [R19], R18 ;  /* 0x0000001213009388 */ /* 0x004fe80000000800 */
[----:B---3--:R-:W-:Y:S01]  /*0e40*/  @!P2 STS [R21+0x140], R20 ;  /* 0x000140141500a388 */ /* 0x008fe20000000800 */
[----:B------:R-:W-:Y:S06]  /*0e50*/  BAR.SYNC.DEFER_BLOCKING 0x0 ;  /* 0x0000000000007b1d */ /* 0x000fec0000010000 */
[----:B------:R-:W-:Y:S04]  /*0e60*/  LDS.64 R16, [R37] ;  /* 0x0000000025107984 */ /* 0x000fe80000000a00 */
[----:B------:R-:W0:Y:S04]  /*0e70*/  LDS.64 R12, [R7] ;  /* 0x00000000070c7984 */ /* 0x000e280000000a00 */
[----:B------:R-:W1:Y:S04]  /*0e80*/  LDS.64 R10, [R7+0x1540] ;  /* 0x00154000070a7984 */ /* 0x000e680000000a00 */
[----:B------:R-:W-:Y:S04]  /*0e90*/  LDS.64 R14, [R7+0x2a80] ;  /* 0x002a8000070e7984 */ /* 0x000fe80000000a00 */
[----:B------:R-:W-:Y:S01]  /*0ea0*/  LDS.64 R18, [R7+0x94c0] ;  /* 0x0094c00007127984 */ /* 0x000fe20000000a00 */
[----:B0-----:R-:W-:Y:S01]  /*0eb0*/  FFMA R47, R16, R12, R47 ;  /* 0x0000000c102f7223 */ /* 0x001fe2000000002f */
[----:B------:R-:W-:-:S02]  /*0ec0*/  FFMA R44, R17, R13, R44 ;  /* 0x0000000d112c7223 */ /* 0x000fc4000000002c */
[----:B------:R-:W0:Y:S01]  /*0ed0*/  LDS.64 R12, [R7+0x3fc0] ;  /* 0x003fc000070c7984 */ /* 0x000e220000000a00 */
[C---:B-1----:R-:W-:Y:S01]  /*0ee0*/  FFMA R31, R16.reuse, R10, R61 ;  /* 0x0000000a101f7223 */ /* 0x042fe2000000003d */
[C---:B------:R-:W-:Y:S02]  /*0ef0*/  FFMA R30, R17.reuse, R11, R56 ;  /* 0x0000000b111e7223 */ /* 0x040fe40000000038 */
[----:B------:R-:W1:Y:S01]  /*0f00*/  LDS.64 R10, [R7+0x5500] ;  /* 0x00550000070a7984 */ /* 0x000e620000000a00 */
[C---:B0-----:R-:W-:Y:S01]  /*0f10*/  FFMA R43, R16.reuse, R12, R43 ;  /* 0x0000000c102b7223 */ /* 0x041fe2000000002b */
[C---:B------:R-:W-:Y:S02]  /*0f20*/  FFMA R32, R17.reuse, R13, R60 ;  /* 0x0000000d11207223 */ /* 0x040fe4000000003c */
[----:B------:R-:W0:Y:S01]  /*0f30*/  LDS.64 R12, [R7+0x6a40] ;  /* 0x006a4000070c7984 */ /* 0x000e220000000a00 */
[----:B-1----:R-:W-:Y:S01]  /*0f40*/  FFMA R41, R16, R10, R41 ;  /* 0x0000000a10297223 */ /* 0x002fe20000000029 */
[----:B------:R-:W-:-:S02]  /*0f50*/  FFMA R40, R17, R11, R40 ;  /* 0x0000000b11287223 */ /* 0x000fc40000000028 */
[----:B------:R-:W1:Y:S01]  /*0f60*/  LDS.64 R10, [R7+0x7f80] ;  /* 0x007f8000070a7984 */ /* 0x000e620000000a00 */
[C---:B------:R-:W-:Y:S01]  /*0f70*/  FFMA R45, R16.reuse, R14, R45 ;  /* 0x0000000e102d7223 */ /* 0x040fe2000000002d */
[C---:B------:R-:W-:Y:S02]  /*0f80*/  FFMA R42, R17.reuse, R15, R42 ;  /* 0x0000000f112a7223 */ /* 0x040fe4000000002a */
[----:B------:R-:W-:Y:S01]  /*0f90*/  LDS.64 R14, [R37+0x50] ;  /* 0x00005000250e7984 */ /* 0x000fe20000000a00 */
[C---:B0-----:R-:W-:Y:S01]  /*0fa0*/  FFMA R39, R16.reuse, R12, R39 ;  /* 0x0000000c10277223 */ /* 0x041fe20000000027 */
[C---:B------:R-:W-:Y:S02]  /*0fb0*/  FFMA R38, R17.reuse, R13, R38 ;  /* 0x0000000d11267223 */ /* 0x040fe40000000026 */
[----:B------:R-:W0:Y:S01]  /*0fc0*/  LDS.64 R12, [R7+0x50] ;  /* 0x00005000070c7984 */ /* 0x000e220000000a00 */
[----:B-1----:R-:W-:Y:S01]  /*0fd0*/  FFMA R33, R16, R10, R51 ;  /* 0x0000000a10217223 */ /* 0x002fe20000000033 */
[----:B------:R-:W-:-:S02]  /*0fe0*/  FFMA R22, R17, R11, R58 ;  /* 0x0000000b11167223 */ /* 0x000fc4000000003a */
[----:B------:R-:W1:Y:S01]  /*0ff0*/  LDS.64 R10, [R7+0x1590] ;  /* 0x00159000070a7984 */ /* 0x000e620000000a00 */
[----:B------:R-:W-:Y:S01]  /*1000*/  FFMA R23, R16, R18, R53 ;  /* 0x0000001210177223 */ /* 0x000fe20000000035 */
[----:B------:R-:W-:Y:S02]  /*1010*/  FFMA R50, R17, R19, R24 ;  /* 0x0000001311327223 */ /* 0x000fe40000000018 */
[----:B------:R-:W2:Y:S04]  /*1020*/  LDS.64 R16, [R7+0x2ad0] ;  /* 0x002ad00007107984 */ /* 0x000ea80000000a00 */
[----:B------:R-:W-:Y:S01]  /*1030*/  LDS.64 R18, [R7+0x9510] ;  /* 0x0095100007127984 */ /* 0x000fe20000000a00 */
[----:B0-----:R-:W-:Y:S01]  /*1040*/  FFMA R53, R14, R12, R27 ;  /* 0x0000000c0e357223 */ /* 0x001fe2000000001b */
[----:B------:R-:W-:-:S02]  /*1050*/  FFMA R20, R15, R13, R28 ;  /* 0x0000000d0f147223 */ /* 0x000fc4000000001c */
[----:B------:R-:W0:Y:S01]  /*1060*/  LDS.64 R12, [R7+0x4010] ;  /* 0x00401000070c7984 */ /* 0x000e220000000a00 */
[C---:B-1----:R-:W-:Y:S01]  /*1070*/  FFMA R21, R14.reuse, R10, R55 ;  /* 0x0000000a0e157223 */ /* 0x042fe20000000037 */
[C---:B------:R-:W-:Y:S02]  /*1080*/  FFMA R8, R15.reuse, R11, R8 ;  /* 0x0000000b0f087223 */ /* 0x040fe40000000008 */
[----:B------:R-:W1:Y:S01]  /*1090*/  LDS.64 R10, [R7+0x5550] ;  /* 0x00555000070a7984 */ /* 0x000e620000000a00 */
[C---:B--2---:R-:W-:Y:S01]  /*10a0*/  FFMA R51, R14.reuse, R16, R25 ;  /* 0x000000100e337223 */ /* 0x044fe20000000019 */
[C---:B0-----:R-:W-:Y:S01]  /*10b0*/  FFMA R27, R14.reuse, R12, R29 ;  /* 0x0000000c0e1b7223 */ /* 0x041fe2000000001d */
[C---:B------:R-:W-:Y:S02]  /*10c0*/  FFMA R24, R15.reuse, R13, R52 ;  /* 0x0000000d0f187223 */ /* 0x040fe40000000034 */
[----:B------:R-:W0:Y:S01]  /*10d0*/  LDS.64 R12, [R7+0x6a90] ;  /* 0x006a9000070c7984 */ /* 0x000e220000000a00 */
[----:B-1----:R-:W-:Y:S01]  /*10e0*/  FFMA R25, R14, R10, R57 ;  /* 0x0000000a0e197223 */ /* 0x002fe20000000039 */
[----:B------:R-:W-:-:S02]  /*10f0*/  FFMA R36, R15, R11, R36 ;  /* 0x0000000b0f247223 */ /* 0x000fc40000000024 */
[----:B------:R-:W1:Y:S01]  /*1100*/  LDS.64 R10, [R7+0x7fd0] ;  /* 0x007fd000070a7984 */ /* 0x000e620000000a00 */
[----:B------:R-:W-:-:S03]  /*1110*/  FFMA R26, R15, R17, R26 ;  /* 0x000000110f1a7223 */ /* 0x000fc6000000001a */
[----:B------:R-:W-:Y:S01]  /*1120*/  LDS.64 R16, [R37+0xa0] ;  /* 0x0000a00025107984 */ /* 0x000fe20000000a00 */
[C---:B0-----:R-:W-:Y:S01]  /*1130*/  FFMA R35, R14.reuse, R12, R35 ;  /* 0x0000000c0e237223 */ /* 0x041fe20000000023 */
[C---:B------:R-:W-:Y:S02]  /*1140*/  FFMA R48, R15.reuse, R13, R48 ;  /* 0x0000000d0f307223 */ /* 0x040fe40000000030 */
[----:B------:R-:W0:Y:S01]  /*1150*/  LDS.64 R12, [R7+0xa0] ;  /* 0x0000a000070c7984 */ /* 0x000e220000000a00 */
[----:B-1----:R-:W-:Y:S01]  /*1160*/  FFMA R49, R14, R10, R49 ;  /* 0x0000000a0e317223 */ /* 0x002fe20000000031 */
[----:B------:R-:W-:Y:S02]  /*1170*/  FFMA R28, R15, R11, R54 ;  /* 0x0000000b0f1c7223 */ /* 0x000fe40000000036 */
[----:B------:R-:W1:Y:S01]  /*1180*/  LDS.64 R10, [R7+0x15e0] ;  /* 0x0015e000070a7984 */ /* 0x000e620000000a00 */
[----:B0-----:R-:W-:Y:S01]  /*1190*/  FFMA R47, R16, R12, R47 ;  /* 0x0000000c102f7223 */ /* 0x001fe2000000002f */
[----:B------:R-:W-:-:S02]  /*11a0*/  FFMA R44, R17, R13, R44 ;  /* 0x0000000d112c7223 */ /* 0x000fc4000000002c */
[----:B------:R-:W0:Y:S01]  /*11b0*/  LDS.64 R12, [R7+0x4060] ;  /* 0x00406000070c7984 */ /* 0x000e220000000a00 */
[----:B-1----:R-:W-:Y:S01]  /*11c0*/  FFMA R31, R16, R10, R31 ;  /* 0x0000000a101f7223 */ /* 0x002fe2000000001f */
[----:B------:R-:W-:Y:S02]  /*11d0*/  FFMA R30, R17, R11, R30 ;  /* 0x0000000b111e7223 */ /* 0x000fe4000000001e */
[----:B------:R-:W1:Y:S01]  /*11e0*/  LDS.64 R10, [R7+0x55a0] ;  /* 0x0055a000070a7984 */ /* 0x000e620000000a00 */
[----:B------:R-:W-:Y:S01]  /*11f0*/  FFMA R29, R14, R18, R59 ;  /* 0x000000120e1d7223 */ /* 0x000fe2000000003b */
[----:B------:R-:W-:Y:S02]  /*1200*/  FFMA R46, R15, R19, R46 ;  /* 0x000000130f2e7223 */ /* 0x000fe4000000002e */
[----:B------:R-:W2:Y:S04]  /*1210*/  LDS.64 R14, [R7+0x2b20] ;  /* 0x002b2000070e7984 */ /* 0x000ea80000000a00 */
[----:B------:R-:W3:Y:S01]  /*1220*/  LDS.64 R18, [R7+0x9560] ;  /* 0x0095600007127984 */ /* 0x000ee20000000a00 */
[----:B0-----:R-:W-:Y:S01]  /*1230*/  FFMA R43, R16, R12, R43 ;  /* 0x0000000c102b7223 */ /* 0x001fe2000000002b */
[----:B------:R-:W-:-:S02]  /*1240*/  FFMA R32, R17, R13, R32 ;  /* 0x0000000d11207223 */ /* 0x000fc40000000020 */
[----:B------:R-:W0:Y:S01]  /*1250*/  LDS.64 R12, [R7+0x6ae0] ;  /* 0x006ae000070c7984 */ /* 0x000e220000000a00 */
[C---:B-1----:R-:W-:Y:S01]  /*1260*/  FFMA R41, R16.reuse, R10, R41 ;  /* 0x0000000a10297223 */ /* 0x042fe20000000029 */
[C---:B------:R-:W-:Y:S02]  /*1270*/  FFMA R40, R17.reuse, R11, R40 ;  /* 0x0000000b11287223 */ /* 0x040fe40000000028 */
[----:B------:R-:W1:Y:S01]  /*1280*/  LDS.64 R10, [R7+0x8020] ;  /* 0x00802000070a7984 */ /* 0x000e620000000a00 */
[C---:B--2---:R-:W-:Y:S01]  /*1290*/  FFMA R45, R16.reuse, R14, R45 ;  /* 0x0000000e102d7223 */ /* 0x044fe2000000002d */
[C---:B---3--:R-:W-:Y:S01]  /*12a0*/  FFMA R55, R16.reuse, R18, R23 ;  /* 0x0000001210377223 */ /* 0x048fe20000000017 */
[C---:B0-----:R-:W-:Y:S01]  /*12b0*/  FFMA R39, R16.reuse, R12, R39 ;  /* 0x0000000c10277223 */ /* 0x041fe20000000027 */
[C---:B------:R-:W-:Y:S02]  /*12c0*/  FFMA R38, R17.reuse, R13, R38 ;  /* 0x0000000d11267223 */ /* 0x040fe40000000026 */
[----:B------:R-:W-:Y:S01]  /*12d0*/  LDS.64 R12, [R7+0xf0] ;  /* 0x0000f000070c7984 */ /* 0x000fe20000000a00 */
[----:B-1----:R-:W-:Y:S01]  /*12e0*/  FFMA R14, R17, R11, R22 ;  /* 0x0000000b110e7223 */ /* 0x002fe20000000016 */
[----:B------:R-:W-:-:S02]  /*12f0*/  FFMA R33, R16, R10, R33 ;  /* 0x0000000a10217223 */ /* 0x000fc40000000021 */
[----:B------:R-:W0:Y:S04]  /*1300*/  LDS.64 R22, [R37+0xf0] ;  /* 0x0000f00025167984 */ /* 0x000e280000000a00 */
[----:B------:R-:W1:Y:S01]  /*1310*/  LDS.64 R10, [R7+0x1630] ;  /* 0x00163000070a7984 */ /* 0x000e620000000a00 */
[C---:B------:R-:W-:Y:S01]  /*1320*/  FFMA R18, R17.reuse, R19, R50 ;  /* 0x0000001311127223 */ /* 0x040fe20000000032 */
[----:B------:R-:W-:Y:S01]  /*1330*/  FFMA R42, R17, R15, R42 ;  /* 0x0000000f112a7223 */ /* 0x000fe2000000002a */
[C---:B0-----:R-:W-:Y:S01]  /*1340*/  FFMA R19, R22.reuse, R12, R53 ;  /* 0x0000000c16137223 */ /* 0x041fe20000000035 */
[C---:B------:R-:W-:Y:S02]  /*1350*/  FFMA R16, R23.reuse, R13, R20 ;  /* 0x0000000d17107223 */ /* 0x040fe40000000014 */
[----:B------:R-:W0:Y:S01]  /*1360*/  LDS.64 R12, [R7+0x2b70] ;  /* 0x002b7000070c7984 */ /* 0x000e220000000a00 */
[----:B-1----:R-:W-:Y:S01]  /*1370*/  FFMA R17, R22, R10, R21 ;  /* 0x0000000a16117223 */ /* 0x002fe20000000015 */
[----:B------:R-:W-:-:S02]  /*1380*/  FFMA R8, R23, R11, R8 ;  /* 0x0000000b17087223 */ /* 0x000fc40000000008 */
[----:B------:R-:W1:Y:S04]  /*1390*/  LDS.64 R10, [R7+0x40b0] ;  /* 0x0040b000070a7984 */ /* 0x000e680000000a00 */
[----:B------:R-:W2:Y:S01]  /*13a0*/  LDS.64 R20, [R7+0x55f0] ;  /* 0x0055f00007147984 */ /* 0x000ea20000000a00 */
[C---:B0-----:R-:W-:Y:S01]  /*13b0*/  FFMA R15, R22.reuse, R12, R51 ;  /* 0x0000000c160f7223 */ /* 0x041fe20000000033 */
[C---:B------:R-:W-:Y:S01]  /*13c0*/  FFMA R12, R23.reuse, R13, R26 ;  /* 0x0000000d170c7223 */ /* 0x040fe2000000001a */
[C---:B-1----:R-:W-:Y:S01]  /*13d0*/  FFMA R13, R22.reuse, R10, R27 ;  /* 0x0000000a160d7223 */ /* 0x042fe2000000001b */
[C---:B------:R-:W-:Y:S01]  /*13e0*/  FFMA R10, R23.reuse, R11, R24 ;  /* 0x0000000b170a7223 */ /* 0x040fe20000000018 */
[----:B------:R-:W0:Y:S01]  /*13f0*/  LDS.64 R26, [R7+0x8070] ;  /* 0x00807000071a7984 */ /* 0x000e220000000a00 */
[----:B--2---:R-:W-:Y:S01]  /*1400*/  FFMA R11, R22, R20, R25 ;  /* 0x00000014160b7223 */ /* 0x004fe20000000019 */
[----:B------:R-:W-:-:S02]  /*1410*/  FFMA R36, R23, R21, R36 ;  /* 0x0000001517247223 */ /* 0x000fc40000000024 */
[----:B------:R-:W1:Y:S04]  /*1420*/  LDS.64 R24, [R7+0x95b0] ;  /* 0x0095b00007187984 */ /* 0x000e680000000a00 */
[----:B------:R-:W2:Y:S01]  /*1430*/  LDS.64 R20, [R7+0x6b30] ;  /* 0x006b300007147984 */ /* 0x000ea20000000a00 */
[C---:B0-----:R-:W-:Y:S01]  /*1440*/  FFMA R49, R22.reuse, R26, R49 ;  /* 0x0000001a16317223 */ /* 0x041fe20000000031 */
[----:B------:R-:W-:Y:S02]  /*1450*/  FFMA R50, R23, R27, R28 ;  /* 0x0000001b17327223 */ /* 0x000fe4000000001c */
[----:B------:R-:W-:Y:S01]  /*1460*/  LDS.64 R26, [R7+0x140] ;  /* 0x00014000071a7984 */ /* 0x000fe20000000a00 */
[----:B-1----:R-:W-:-:S03]  /*1470*/  FFMA R59, R22, R24, R29 ;  /* 0x00000018163b7223 */ /* 0x002fc6000000001d */
[----:B------:R-:W-:Y:S01]  /*1480*/  LDS.64 R28, [R7+0x1680] ;  /* 0x00168000071c7984 */ /* 0x000fe20000000a00 */
[----:B--2---:R-:W-:Y:S01]  /*1490*/  FFMA R35, R22, R20, R35 ;  /* 0x0000001416237223 */ /* 0x004fe20000000023 */
[C---:B------:R-:W-:Y:S02]  /*14a0*/  FFMA R48, R23.reuse, R21, R48 ;  /* 0x0000001517307223 */ /* 0x040fe40000000030 */
[----:B------:R-:W0:Y:S01]  /*14b0*/  LDS.64 R20, [R37+0x140] ;  /* 0x0001400025147984 */ /* 0x000e220000000a00 */
[----:B------:R-:W-:-:S03]  /*14c0*/  FFMA R46, R23, R25, R46 ;  /* 0x00000019172e7223 */ /* 0x000fc6000000002e */
[----:B------:R-:W1:Y:S04]  /*14d0*/  LDS.64 R24, [R7+0x2bc0] ;  /* 0x002bc00007187984 */ /* 0x000e680000000a00 */
[----:B------:R-:W2:Y:S01]  /*14e0*/  LDS.64 R22, [R7+0x5640] ;  /* 0x0056400007167984 */ /* 0x000ea20000000a00 */
[C---:B0-----:R-:W-:Y:S01]  /*14f0*/  FFMA R47, R20.reuse, R26, R47 ;  /* 0x0000001a142f7223 */ /* 0x041fe2000000002f */
[C---:B------:R-:W-:Y:S01]  /*1500*/  FFMA R44, R21.reuse, R27, R44 ;  /* 0x0000001b152c7223 */ /* 0x040fe2000000002c */
[C---:B------:R-:W-:Y:S01]  /*1510*/  FFMA R61, R20.reuse, R28, R31 ;  /* 0x0000001c143d7223 */ /* 0x040fe2000000001f */
[C---:B------:R-:W-:Y:S01]  /*1520*/  FFMA R56, R21.reuse, R29, R30 ;  /* 0x0000001d15387223 */ /* 0x040fe2000000001e */
[----:B------:R-:W0:Y:S04]  /*1530*/  LDS.64 R26, [R7+0x80c0] ;  /* 0x0080c000071a7984 */ /* 0x000e280000000a00 */
[----:B------:R-:W3:Y:S01]  /*1540*/  LDS.64 R30, [R7+0x4100] ;  /* 0x00410000071e7984 */ /* 0x000ee20000000a00 */
[C---:B-1----:R-:W-:Y:S01]  /*1550*/  FFMA R45, R20.reuse, R24, R45 ;  /* 0x00000018142d7223 */ /* 0x042fe2000000002d */
[C---:B------:R-:W-:Y:S01]  /*1560*/  FFMA R42, R21.reuse, R25, R42 ;  /* 0x00000019152a7223 */ /* 0x040fe2000000002a */
[----:B--2---:R-:W-:Y:S01]  /*1570*/  FFMA R41, R20, R22, R41 ;  /* 0x0000001614297223 */ /* 0x004fe20000000029 */
[----:B------:R-:W1:Y:S01]  /*1580*/  LDS.64 R24, [R7+0x6b80] ;  /* 0x006b800007187984 */ /* 0x000e620000000a00 */
[----:B------:R-:W-:-:S03]  /*1590*/  FFMA R40, R21, R23, R40 ;  /* 0x0000001715287223 */ /* 0x000fc60000000028 */
[----:B------:R-:W2:Y:S04]  /*15a0*/  LDS.64 R28, [R7+0x9600] ;  /* 0x00960000071c7984 */ /* 0x000ea80000000a00 */
[----:B------:R-:W-:Y:S01]  /*15b0*/  LDS.64 R22, [R7+0x16d0] ;  /* 0x0016d00007167984 */ /* 0x000fe20000000a00 */
[C---:B0-----:R-:W-:Y:S01]  /*15c0*/  FFMA R51, R20.reuse, R26, R33 ;  /* 0x0000001a14337223 */ /* 0x041fe20000000021 */
[C---:B---3--:R-:W-:Y:S01]  /*15d0*/  FFMA R43, R20.reuse, R30, R43 ;  /* 0x0000001e142b7223 */ /* 0x048fe2000000002b */
[C---:B------:R-:W-:Y:S02]  /*15e0*/  FFMA R60, R21.reuse, R31, R32 ;  /* 0x0000001f153c7223 */ /* 0x040fe40000000020 */
[----:B------:R-:W0:Y:S04]  /*15f0*/  LDS.64 R30, [R37+0x190] ;  /* 0x00019000251e7984 */ /* 0x000e280000000a00 */
[----:B------:R-:W3:Y:S01]  /*1600*/  LDS.64 R32, [R7+0x190] ;  /* 0x0001900007207984 */ /* 0x000ee20000000a00 */
[C---:B-1----:R-:W-:Y:S01]  /*1610*/  FFMA R39, R20.reuse, R24, R39 ;  /* 0x0000001814277223 */ /* 0x042fe20000000027 */
[----:B--2---:R-:W-:Y:S01]  /*1620*/  FFMA R53, R20, R28, R55 ;  /* 0x0000001c14357223 */ /* 0x004fe20000000037 */
[C---:B------:R-:W-:Y:S01]  /*1630*/  FFMA R58, R21.reuse, R27, R14 ;  /* 0x0000001b153a7223 */ /* 0x040fe2000000000e */
[C---:B------:R-:W-:Y:S01]  /*1640*/  FFMA R38, R21.reuse, R25, R38 ;  /* 0x0000001915267223 */ /* 0x040fe20000000026 */
[----:B------:R-:W-:-:S02]  /*1650*/  FFMA R24, R21, R29, R18 ;  /* 0x0000001d15187223 */ /* 0x000fc40000000012 */
[----:B------:R-:W1:Y:S01]  /*1660*/  LDS.64 R20, [R7+0x2c10] ;  /* 0x002c100007147984 */ /* 0x000e620000000a00 */
[C---:B0-----:R-:W-:Y:S01]  /*1670*/  FFMA R55, R30.reuse, R22, R17 ;  /* 0x000000161e377223 */ /* 0x041fe20000000011 */
[C---:B---3--:R-:W-:Y:S01]  /*1680*/  FFMA R27, R30.reuse, R32, R19 ;  /* 0x000000201e1b7223 */ /* 0x048fe20000000013 */
[C---:B------:R-:W-:Y:S01]  /*1690*/  FFMA R28, R31.reuse, R33, R16 ;  /* 0x000000211f1c7223 */ /* 0x040fe20000000010 */
[----:B------:R-:W0:Y:S04]  /*16a0*/  LDS.64 R18, [R7+0x4150] ;  /* 0x0041500007127984 */ /* 0x000e280000000a00 */
[----:B------:R-:W2:Y:S01]  /*16b0*/  LDS.64 R16, [R7+0x5690] ;  /* 0x0056900007107984 */ /* 0x000ea20000000a00 */
[----:B-1----:R-:W-:Y:S01]  /*16c0*/  FFMA R25, R30, R20, R15 ;  /* 0x000000141e197223 */ /* 0x002fe2000000000f */
[----:B------:R-:W-:-:S02]  /*16d0*/  FFMA R26, R31, R21, R12 ;  /* 0x000000151f1a7223 */ /* 0x000fc4000000000c */
[----:B------:R-:W1:Y:S01]  /*16e0*/  LDS.64 R14, [R7+0x9650] ;  /* 0x00965000070e7984 */ /* 0x000e620000000a00 */
[----:B------:R-:W-:-:S04]  /*16f0*/  IADD3 R9, PT, PT, R9, 0x1, RZ ;  /* 0x0000000109097810 */ /* 0x000fc80007ffe0ff */
[----:B------:R-:W-:Y:S01]  /*1700*/  ISETP.NE.AND P1, PT, R9, 0x3, PT ;  /* 0x000000030900780c */ /* 0x000fe20003f25270 */
[C---:B0-----:R-:W-:Y:S01]  /*1710*/  FFMA R29, R30.reuse, R18, R13 ;  /* 0x000000121e1d7223 */ /* 0x041fe2000000000d */
[----:B------:R-:W-:Y:S01]  /*1720*/  FFMA R52, R31, R19, R10 ;  /* 0x000000131f347223 */ /* 0x000fe2000000000a */
[----:B------:R-:W0:Y:S01]  /*1730*/  LDS.64 R12, [R7+0x6bd0] ;  /* 0x006bd000070c7984 */ /* 0x000e220000000a00 */
[----:B--2---:R-:W-:-:S03]  /*1740*/  FFMA R57, R30, R16, R11 ;  /* 0x000000101e397223 */ /* 0x004fc6000000000b */
[----:B------:R-:W2:Y:S01]  /*1750*/  LDS.64 R10, [R7+0x8110] ;  /* 0x00811000070a7984 */ /* 0x000ea20000000a00 */
[C---:B------:R-:W-:Y:S01]  /*1760*/  FFMA R8, R31.reuse, R23, R8 ;  /* 0x000000171f087223 */ /* 0x040fe20000000008 */
[C---:B------:R-:W-:Y:S01]  /*1770*/  FFMA R36, R31.reuse, R17, R36 ;  /* 0x000000111f247223 */ /* 0x040fe20000000024 */
[C---:B-1----:R-:W-:Y:S01]  /*1780*/  FFMA R59, R30.reuse, R14, R59 ;  /* 0x0000000e1e3b7223 */ /* 0x042fe2000000003b */
[C---:B------:R-:W-:Y:S01]  /*1790*/  FFMA R46, R31.reuse, R15, R46 ;  /* 0x0000000f1f2e7223 */ /* 0x040fe2000000002e */
[C---:B0-----:R-:W-:Y:S01]  /*17a0*/  FFMA R35, R30.reuse, R12, R35 ;  /* 0x0000000c1e237223 */ /* 0x041fe20000000023 */
[C---:B------:R-:W-:Y:S01]  /*17b0*/  FFMA R48, R31.reuse, R13, R48 ;  /* 0x0000000d1f307223 */ /* 0x040fe20000000030 */
[----:B--2---:R-:W-:Y:S01]  /*17c0*/  FFMA R49, R30, R10, R49 ;  /* 0x0000000a1e317223 */ /* 0x004fe20000000031 */
[----:B------:R-:W-:Y:S01]  /*17d0*/  FFMA R54, R31, R11, R50 ;  /* 0x0000000b1f367223 */ /* 0x000fe20000000032 */
[----:B------:R-:W-:Y:S06]  /*17e0*/  @P1 BRA `(.L_x_17) ;  /* 0xffffffe800f81947 */ /* 0x000fec000383ffff */
[----:B------:R-:W0:Y:S01]  /*17f0*/  S2R R0, SR_TID.X ;  /* 0x0000000000007919 */ /* 0x000e220000002100 */
[----:B------:R-:W1:Y:S01]  /*1800*/  LDC.64 R6, c[0x0][0x390] ;  /* 0x0000e400ff067b82 */ /* 0x000e620000000a00 */
[----:B------:R-:W-:-:S05]  /*1810*/  IMAD R2, R2, 0x7800, R5 ;  /* 0x0000780002027824 */ /* 0x000fca00078e0205 */
[C---:B------:R-:W-:Y:S02]  /*1820*/  IADD3 R4, PT, PT, R2.reuse, 0x780, RZ ;  /* 0x0000078002047810 */ /* 0x040fe40007ffe0ff */
[----:B------:R-:W-:Y:S02]  /*1830*/  @!P0 IADD3 R4, PT, PT, R2, RZ, RZ ;  /* 0x000000ff02048210 */ /* 0x000fe40007ffe0ff */
[----:B0-----:R-:W-:-:S05]  /*1840*/  LOP3.LUT R0, R0, 0xffff, RZ, 0xc0, !PT ;  /* 0x0000ffff00007812 */ /* 0x001fca00078ec0ff */
[----:B------:R-:W-:-:S05]  /*1850*/  IMAD R0, R0, 0x199a, RZ ;  /* 0x0000199a00007824 */ /* 0x000fca00078e02ff */
[----:B------:R-:W-:-:S04]  /*1860*/  SHF.R.U32.HI R0, RZ, 0x10, R0 ;  /* 0x00000010ff007819 */ /* 0x000fc80000011600 */
[----:B------:R-:W-:-:S05]  /*1870*/  PRMT R0, R0, 0x9910, RZ ;  /* 0x0000991000007816 */ /* 0x000fca00000000ff */
[----:B------:R-:W-:-:S05]  /*1880*/  IMAD R0, R0, 0xf0, RZ ;  /* 0x000000f000007824 */ /* 0x000fca00078e02ff */
[----:B------:R-:W-:-:S04]  /*1890*/  LOP3.LUT R3, R0, 0xffff, RZ, 0xc0, !PT ;  /* 0x0000ffff00037812 */ /* 0x000fc800078ec0ff */
[----:B------:R-:W-:-:S05]  /*18a0*/  IADD3 R3, PT, PT, R34, R4, R3 ;  /* 0x0000000422037210 */ /* 0x000fca0007ffe003 */
[----:B-1----:R-:W-:-:S05]  /*18b0*/  IMAD.WIDE.U32 R6, R3, 0x4, R6 ;  /* 0x0000000403067825 */ /* 0x002fca00078e0006 */
[----:B------:R-:W-:Y:S04]  /*18c0*/  STG.E desc[UR6][R6.64], R47 ;  /* 0x0000002f06007986 */ /* 0x000fe8000c101906 */
        /* <DEDUP_REMOVED lines=30> */
[----:B------:R-:W-:Y:S01]  /*1ab0*/  STG.E desc[UR6][R6.64+0x1a454], R46 ;  /* 0x01a4542e06007986 */ /* 0x000fe2000c101906 */
[----:B------:R-:W-:Y:S05]  /*1ac0*/  EXIT ;  /* 0x000000000000794d */ /* 0x000fea0003800000 */
.L_x_18:
[----:B------:R-:W-:-:S00]  /*1ad0*/  BRA `(.L_x_18) ;  /* 0xfffffffc00fc7947 */ /* 0x000fc0000383ffff */
[----:B------:R-:W-:-:S00]  /*1ae0*/  NOP ;  /* 0x0000000000007918 */ /* 0x000fc00000000000 */
        /* <DEDUP_REMOVED lines=9> */
.L_x_20:


//--------------------- .text.my_kernel_kernel1   --------------------------
	.section	.text.my_kernel_kernel1,"ax",@progbits
	.align	128
        .global         my_kernel_kernel1
        .type           my_kernel_kernel1,@function
        .size           my_kernel_kernel1,(.L_x_21 - my_kernel_kernel1)
        .other          my_kernel_kernel1,@"STO_CUDA_ENTRY STV_DEFAULT"
my_kernel_kernel1:
.text.my_kernel_kernel1:
[----:B------:R-:W-:Y:S01]  /*0000*/  LDC R1, c[0x0][0x37c] ;  /* 0x0000df00ff017b82 */ /* 0x000fe20000000800 */
[----:B------:R-:W0:Y:S07]  /*0010*/  S2R R9, SR_CTAID.X ;  /* 0x0000000000097919 */ /* 0x000e2e0000002500 */
[----:B------:R-:W1:Y:S01]  /*0020*/  LDC.64 R2, c[0x0][0x388] ;  /* 0x0000e200ff027b82 */ /* 0x000e620000000a00 */
[----:B------:R-:W2:Y:S01]  /*0030*/  LDCU.64 UR4, c[0x0][0x358] ;  /* 0x00006b00ff0477ac */ /* 0x000ea20008000a00 */
[----:B------:R-:W0:Y:S06]  /*0040*/  S2R R0, SR_TID.X ;  /* 0x0000000000007919 */ /* 0x000e2c0000002100 */
[----:B------:R-:W3:Y:S01]  /*0050*/  LDC.64 R4, c[0x0][0x390] ;  /* 0x0000e400ff047b82 */ /* 0x000ee20000000a00 */
[----:B0-----:R-:W-:-:S05]  /*0060*/  LEA R9, R9, R0, 0x5 ;  /* 0x0000000009097211 */ /* 0x001fca00078e28ff */
[----:B------:R-:W-:-:S04]  /*0070*/  IMAD.HI.U32 R0, R9, -0x77777777, RZ ;  /* 0x8888888909007827 */ /* 0x000fc800078e00ff */
[----:B-1----:R-:W-:Y:S01]  /*0080*/  IMAD.WIDE.U32 R2, R9, 0x4, R2 ;  /* 0x0000000409027825 */ /* 0x002fe200078e0002 */
[----:B------:R-:W-:-:S05]  /*0090*/  SHF.R.U32.HI R0, RZ, 0x7, R0 ;  /* 0x00000007ff007819 */ /* 0x000fca0000011600 */
[----:B------:R-:W-:Y:S01]  /*00a0*/  IMAD R7, R0, -0xf0, R9 ;  /* 0xffffff1000077824 */ /* 0x000fe200078e0209 */
[----:B--2---:R-:W2:Y:S03]  /*00b0*/  LDG.E.CONSTANT R2, desc[UR4][R2.64] ;  /* 0x0000000402027981 */ /* 0x004ea6000c1e9900 */
[----:B---3--:R-:W-:Y:S02]  /*00c0*/  IMAD.WIDE.U32 R4, R7, 0x4, R4 ;  /* 0x0000000407047825 */ /* 0x008fe400078e0004 */
[----:B------:R-:W0:Y:S04]  /*00d0*/  LDC.64 R6, c[0x0][0x380] ;  /* 0x0000e000ff067b82 */ /* 0x000e280000000a00 */
[----:B------:R-:W2:Y:S01]  /*00e0*/  LDG.E.CONSTANT R5, desc[UR4][R4.64] ;  /* 0x0000000404057981 */ /* 0x000ea2000c1e9900 */
[----:B0-----:R-:W-:-:S04]  /*00f0*/  IMAD.WIDE.U32 R6, R9, 0x4, R6 ;  /* 0x0000000409067825 */ /* 0x001fc800078e0006 */
[----:B--2---:R-:W-:-:S04]  /*0100*/  FADD R0, R2, R5 ;  /* 0x0000000502007221 */ /* 0x004fc80000000000 */
[----:B------:R-:W-:-:S05]  /*0110*/  FADD R8, R0, 3 ;  /* 0x4040000000087421 */ /* 0x000fca0000000000 */
[----:B------:R-:W-:-:S04]  /*0120*/  FMNMX R8, R8, 6, PT ;  /* 0x40c0000008087809 */ /* 0x000fc80003800000 */
[----:B------:R-:W-:-:S05]  /*0130*/  FMNMX R8, RZ, R8, !PT ;  /* 0x00000008ff087209 */ /* 0x000fca0007800000 */
[----:B------:R-:W-:-:S04]  /*0140*/  FMUL R11, R8, 0.16666670143604278564 ;  /* 0x3e2aaaad080b7820 */ /* 0x000fc80000400000 */
[----:B------:R-:W-:-:S05]  /*0150*/  FMUL R11, R0, R11 ;  /* 0x0000000b000b7220 */ /* 0x000fca0000400000 */
[----:B------:R-:W-:Y:S01]  /*0160*/  STG.E desc[UR4][R6.64], R11 ;  /* 0x0000000b06007986 */ /* 0x000fe2000c101904 */
[----:B------:R-:W-:Y:S05]  /*0170*/  EXIT ;  /* 0x000000000000794d */ /* 0x000fea0003800000 */
.L_x_19:
        /* <DEDUP_REMOVED lines=16> */
.L_x_21:


//--------------------- .nv.shared.my_kernel_kernel0 --------------------------
	.section	.nv.shared.my_kernel_kernel0,"aw",@nobits
	.sectionflags	@""
	.align	4
.nv.shared.my_kernel_kernel0:
	.zero		42304


//--------------------- .nv.shared.reserved.0     --------------------------
	.section	.nv.shared.reserved.0,"aw",@nobits
	.weak		__nv_reservedSMEM_offset_0_alias
	.size		__nv_reservedSMEM_offset_0_alias, 0, 64
	.other		__nv_reservedSMEM_offset_0_alias,@"STO_CUDA_RESERVED_SHARED STV_DEFAULT"
__nv_reservedSMEM_offset_0_alias:
	.zero		0
	.zero		64


//--------------------- .nv.constant0.my_kernel_kernel0 --------------------------
	.section	.nv.constant0.my_kernel_kernel0,"a",@progbits
	.sectionflags	@""
	.align	4
.nv.constant0.my_kernel_kernel0:
	.zero		920


//--------------------- .nv.constant0.my_kernel_kernel1 --------------------------
	.section	.nv.constant0.my_kernel_kernel1,"a",@progbits
	.sectionflags	@""
	.align	4
.nv.constant0.my_kernel_kernel1:
	.zero		920


//--------------------- SYMBOLS --------------------------

	.type		.nv.reservedSmem.offset0,@object
	.size		.nv.reservedSmem.offset0,0x4
	.type		.nv.reservedSmem.cap,@object
	.size		.nv.reservedSmem.cap,0x4
